	.target	sm_90a

	.elftype	@"ET_EXEC"


//--------------------- .note.nv.tkinfo           --------------------------
	.section	.note.nv.tkinfo,"",@"SHT_NOTE"
	.sectionflags	@"SHF_NOTE_NV_TKINFO"
	.tkinfo
        /*0018*/ 	.word	0x00000002
        /*0030*/ 	.string	""
        /*0030*/ 	.string	"ptxas"
        /*0030*/ 	.string	"Cuda compilation tools, release 13.0, V13.0.88"
        /*0030*/ 	.string	"Build cuda_13.0.r13.0/compiler.36424714_0"
        /*0030*/ 	.string	"-arch sm_90a -m 64 "



//--------------------- .note.nv.cuinfo           --------------------------
	.section	.note.nv.cuinfo,"",@"SHT_NOTE"
	.sectionflags	@"SHF_NOTE_NV_CUINFO"
        /*0018*/ 	.short	0x0002
        /*001a*/ 	.short	0x005a
        /*001c*/ 	.short	0x0082
	.zero		2


//--------------------- .nv.info                  --------------------------
	.section	.nv.info,"",@"SHT_CUDA_INFO"
	.align	4


	//----- nvinfo : EIATTR_REGCOUNT
	.align		4
        /*0000*/ 	.byte	0x04, 0x2f
        /*0002*/ 	.short	(.L_15 - .L_14)
	.align		4
.L_14:
        /*0004*/ 	.word	index@(_ZN7cutlass13device_kernelINS_4gemm6kernel13GemmUniversalIN4cute5tupleIJiiiiEEENS1_10collective13CollectiveMmaINS1_34MainloopSm90TmaGmmaWarpSpecializedILi27ENS5_IJNS4_1CILi2EEENSA_ILi1EEESC_EEENS1_35KernelTmaWarpSpecializedCooperativeEEENS5_IJNSA_ILi256EEENSA_ILi8EEENSA_ILi32EEEEEEaNS5_IJlSC_lEEEaSK_NS4_8TiledMMAINS4_8MMA_AtomIJNS4_4SM904GMMA25MMA_64x8x32_S32S8S8_SS_TNEEEENS4_6LayoutISD_NS5_IJSC_NSA_ILi0EEESS_EEEEENS5_IJNS4_10UnderscoreESV_SV_EEEEENS4_13SM90_TMA_LOADENS4_14ComposedLayoutINS4_7SwizzleILi1ELi4ELi3EEENS4_18smem_ptr_flag_bitsILi8EEENSR_INS5_IJSH_SI_EEENS5_IJSI_SC_EEEEEEEvNS4_8identityENS4_23SM90_TMA_LOAD_MULTICASTES17_vS18_EENS_8epilogue10collective6detail29Sm90TmaWarpSpecializedAdapterINS1C_15DefaultEpilogueIaSK_SK_NS1B_6thread17LinearCombinationIaLi1EiiLNS1G_9ScaleType4KindE0ELNS_15FloatRoundStyleE2EaEENS1_15EpilogueDefaultEEEEEvvEEEEvNT_6ParamsE)
        /*0008*/ 	.word	0x000000a8


	//----- nvinfo : EIATTR_FRAME_SIZE
	.align		4
.L_15:
        /*000c*/ 	.byte	0x04, 0x11
        /*000e*/ 	.short	(.L_17 - .L_16)
	.align		4
.L_16:
        /*0010*/ 	.word	index@(_ZN7cutlass13device_kernelINS_4gemm6kernel13GemmUniversalIN4cute5tupleIJiiiiEEENS1_10collective13CollectiveMmaINS1_34MainloopSm90TmaGmmaWarpSpecializedILi27ENS5_IJNS4_1CILi2EEENSA_ILi1EEESC_EEENS1_35KernelTmaWarpSpecializedCooperativeEEENS5_IJNSA_ILi256EEENSA_ILi8EEENSA_ILi32EEEEEEaNS5_IJlSC_lEEEaSK_NS4_8TiledMMAINS4_8MMA_AtomIJNS4_4SM904GMMA25MMA_64x8x32_S32S8S8_SS_TNEEEENS4_6LayoutISD_NS5_IJSC_NSA_ILi0EEESS_EEEEENS5_IJNS4_10UnderscoreESV_SV_EEEEENS4_13SM90_TMA_LOADENS4_14ComposedLayoutINS4_7SwizzleILi1ELi4ELi3EEENS4_18smem_ptr_flag_bitsILi8EEENSR_INS5_IJSH_SI_EEENS5_IJSI_SC_EEEEEEEvNS4_8identityENS4_23SM90_TMA_LOAD_MULTICASTES17_vS18_EENS_8epilogue10collective6detail29Sm90TmaWarpSpecializedAdapterINS1C_15DefaultEpilogueIaSK_SK_NS1B_6thread17LinearCombinationIaLi1EiiLNS1G_9ScaleType4KindE0ELNS_15FloatRoundStyleE2EaEENS1_15EpilogueDefaultEEEEEvvEEEEvNT_6ParamsE)
        /*0014*/ 	.word	0x00000000


	//----- nvinfo : EIATTR_MIN_STACK_SIZE
	.align		4
.L_17:
        /*0018*/ 	.byte	0x04, 0x12
        /*001a*/ 	.short	(.L_19 - .L_18)
	.align		4
.L_18:
        /*001c*/ 	.word	index@(_ZN7cutlass13device_kernelINS_4gemm6kernel13GemmUniversalIN4cute5tupleIJiiiiEEENS1_10collective13CollectiveMmaINS1_34MainloopSm90TmaGmmaWarpSpecializedILi27ENS5_IJNS4_1CILi2EEENSA_ILi1EEESC_EEENS1_35KernelTmaWarpSpecializedCooperativeEEENS5_IJNSA_ILi256EEENSA_ILi8EEENSA_ILi32EEEEEEaNS5_IJlSC_lEEEaSK_NS4_8TiledMMAINS4_8MMA_AtomIJNS4_4SM904GMMA25MMA_64x8x32_S32S8S8_SS_TNEEEENS4_6LayoutISD_NS5_IJSC_NSA_ILi0EEESS_EEEEENS5_IJNS4_10UnderscoreESV_SV_EEEEENS4_13SM90_TMA_LOADENS4_14ComposedLayoutINS4_7SwizzleILi1ELi4ELi3EEENS4_18smem_ptr_flag_bitsILi8EEENSR_INS5_IJSH_SI_EEENS5_IJSI_SC_EEEEEEEvNS4_8identityENS4_23SM90_TMA_LOAD_MULTICASTES17_vS18_EENS_8epilogue10collective6detail29Sm90TmaWarpSpecializedAdapterINS1C_15DefaultEpilogueIaSK_SK_NS1B_6thread17LinearCombinationIaLi1EiiLNS1G_9ScaleType4KindE0ELNS_15FloatRoundStyleE2EaEENS1_15EpilogueDefaultEEEEEvvEEEEvNT_6ParamsE)
        /*0020*/ 	.word	0x00000000
.L_19:


//--------------------- .nv.compat                --------------------------
	.section	.nv.compat,"",@"SHT_CUDA_COMPAT_INFO"
	.align	4
        /*0000*/ 	.byte	0x02, 0x09, 0x01, 0x00, 0x02, 0x02, 0x04, 0x00, 0x02, 0x05, 0x05, 0x00, 0x03, 0x07, 0x01, 0x01
        /*0010*/ 	.byte	0x02, 0x03, 0x01, 0x00, 0x02, 0x06, 0x01, 0x00, 0x04, 0x0b, 0x08, 0x00, 0x00, 0x00, 0x00, 0x00
        /*0020*/ 	.byte	0x00, 0x00, 0x00, 0x00


//--------------------- .nv.info._ZN7cutlass13device_kernelINS_4gemm6kernel13GemmUniversalIN4cute5tupleIJiiiiEEENS1_10collective13CollectiveMmaINS1_34MainloopSm90TmaGmmaWarpSpecializedILi27ENS5_IJNS4_1CILi2EEENSA_ILi1EEESC_EEENS1_35KernelTmaWarpSpecializedCooperativeEEENS5_IJNSA_ILi256EEENSA_ILi8EEENSA_ILi32EEEEEEaNS5_IJlSC_lEEEaSK_NS4_8TiledMMAINS4_8MMA_AtomIJNS4_4SM904GMMA25MMA_64x8x32_S32S8S8_SS_TNEEEENS4_6LayoutISD_NS5_IJSC_NSA_ILi0EEESS_EEEEENS5_IJNS4_10UnderscoreESV_SV_EEEEENS4_13SM90_TMA_LOADENS4_14ComposedLayoutINS4_7SwizzleILi1ELi4ELi3EEENS4_18smem_ptr_flag_bitsILi8EEENSR_INS5_IJSH_SI_EEENS5_IJSI_SC_EEEEEEEvNS4_8identityENS4_23SM90_TMA_LOAD_MULTICASTES17_vS18_EENS_8epilogue10collective6detail29Sm90TmaWarpSpecializedAdapterINS1C_15DefaultEpilogueIaSK_SK_NS1B_6thread17LinearCombinationIaLi1EiiLNS1G_9ScaleType4KindE0ELNS_15FloatRoundStyleE2EaEENS1_15EpilogueDefaultEEEEEvvEEEEvNT_6ParamsE --------------------------
	.section	.nv.info._ZN7cutlass13device_kernelINS_4gemm6kernel13GemmUniversalIN4cute5tupleIJiiiiEEENS1_10collective13CollectiveMmaINS1_34MainloopSm90TmaGmmaWarpSpecializedILi27ENS5_IJNS4_1CILi2EEENSA_ILi1EEESC_EEENS1_35KernelTmaWarpSpecializedCooperativeEEENS5_IJNSA_ILi256EEENSA_ILi8EEENSA_ILi32EEEEEEaNS5_IJlSC_lEEEaSK_NS4_8TiledMMAINS4_8MMA_AtomIJNS4_4SM904GMMA25MMA_64x8x32_S32S8S8_SS_TNEEEENS4_6LayoutISD_NS5_IJSC_NSA_ILi0EEESS_EEEEENS5_IJNS4_10UnderscoreESV_SV_EEEEENS4_13SM90_TMA_LOADENS4_14ComposedLayoutINS4_7SwizzleILi1ELi4ELi3EEENS4_18smem_ptr_flag_bitsILi8EEENSR_INS5_IJSH_SI_EEENS5_IJSI_SC_EEEEEEEvNS4_8identityENS4_23SM90_TMA_LOAD_MULTICASTES17_vS18_EENS_8epilogue10collective6detail29Sm90TmaWarpSpecializedAdapterINS1C_15DefaultEpilogueIaSK_SK_NS1B_6thread17LinearCombinationIaLi1EiiLNS1G_9ScaleType4KindE0ELNS_15FloatRoundStyleE2EaEENS1_15EpilogueDefaultEEEEEvvEEEEvNT_6ParamsE,"",@"SHT_CUDA_INFO"
	.sectionflags	@""
	.align	4


	//----- nvinfo : EIATTR_CUDA_API_VERSION
	.align		4
        /*0000*/ 	.byte	0x04, 0x37
        /*0002*/ 	.short	(.L_21 - .L_20)
.L_20:
        /*0004*/ 	.word	0x00000082


	//----- nvinfo : EIATTR_KPARAM_INFO
	.align		4
.L_21:
        /*0008*/ 	.byte	0x04, 0x17
        /*000a*/ 	.short	(.L_23 - .L_22)
.L_22:
        /*000c*/ 	.word	0x00000000
        /*0010*/ 	.short	0x0000
        /*0012*/ 	.short	0x0070
        /*0014*/ 	.byte	0x00, 0xf0, 0x01, 0x10


	//----- nvinfo : EIATTR_SPARSE_MMA_MASK
	.align		4
.L_23:
        /*0018*/ 	.byte	0x03, 0x50
        /*001a*/ 	.short	0x0000


	//----- nvinfo : EIATTR_MAXREG_COUNT
	.align		4
        /*001c*/ 	.byte	0x03, 0x1b
        /*001e*/ 	.short	0x00a8


	//----- nvinfo : EIATTR_NUM_BARRIERS
	.align		4
        /*0020*/ 	.byte	0x02, 0x4c
        /*0022*/ 	.byte	0x01
	.zero		1


	//----- nvinfo : EIATTR_EXTERNS
	.align		4
        /*0024*/ 	.byte	0x04, 0x0f
        /*0026*/ 	.short	(.L_25 - .L_24)


	//   ....[0]....
	.align		4
.L_24:
        /*0028*/ 	.word	index@(__assertfail)


	//----- nvinfo : EIATTR_MERCURY_ISA_VERSION
	.align		4
.L_25:
        /*002c*/ 	.byte	0x03, 0x5f
        /*002e*/ 	.short	0x0101


	//----- nvinfo : EIATTR_INT_WARP_WIDE_INSTR_OFFSETS
	.align		4
        /*0030*/ 	.byte	0x04, 0x31
        /*0032*/ 	.short	(.L_27 - .L_26)


	//   ....[0]....
.L_26:
        /*0034*/ 	.word	0x000007c0


	//   ....[1]....
        /*0038*/ 	.word	0x000007f0


	//   ....[2]....
        /*003c*/ 	.word	0x00000990


	//----- nvinfo : EIATTR_COOP_GROUP_MASK_REGIDS
	.align		4
.L_27:
        /*0040*/ 	.byte	0x04, 0x29
        /*0042*/ 	.short	(.L_29 - .L_28)


	//   ....[0]....
.L_28:
        /*0044*/ 	.word	0xffffffff


	//   ....[1]....
        /*0048*/ 	.word	0xffffffff


	//   ....[2]....
        /*004c*/ 	.word	0xffffffff


	//   ....[3]....
        /*0050*/ 	.word	0xffffffff


	//   ....[4]....
        /*0054*/ 	.word	0xffffffff


	//   ....[5]....
        /*0058*/ 	.word	0xffffffff


	//----- nvinfo : EIATTR_COOP_GROUP_INSTR_OFFSETS
	.align		4
.L_29:
        /*005c*/ 	.byte	0x04, 0x28
        /*005e*/ 	.short	(.L_31 - .L_30)


	//   ....[0]....
.L_30:
        /*0060*/ 	.word	0x00000060


	//   ....[1]....
        /*0064*/ 	.word	0x00000070


	//   ....[2]....
        /*0068*/ 	.word	0x00000130


	//   ....[3]....
        /*006c*/ 	.word	0x000005e0


	//   ....[4]....
        /*0070*/ 	.word	0x00000b10


	//   ....[5]....
        /*0074*/ 	.word	0x00001740


	//----- nvinfo : EIATTR_REG_RECONFIG
	.align		4
.L_31:
        /*0078*/ 	.byte	0x01, 0x54
	.zero		2


	//----- nvinfo : EIATTR_SYSCALL_OFFSETS
	.align		4
        /*007c*/ 	.byte	0x04, 0x46
        /*007e*/ 	.short	(.L_33 - .L_32)


	//   ....[0]....
.L_32:
        /*0080*/ 	.word	0x00001930


	//----- nvinfo : EIATTR_MBARRIER_INSTR_OFFSETS
	.align		4
.L_33:
        /*0084*/ 	.byte	0x04, 0x39
        /*0086*/ 	.short	(.L_35 - .L_34)


	//   ....[0]....
.L_34:
        /*0088*/ 	.word	0x00000250
        /*008c*/ 	.word	0x000000ff
        /*0090*/ 	.word	0x00000000
        /*0094*/ 	.short	0x0100
        /*0096*/ 	.byte	0x08
	.zero		1


	//   ....[1]....
        /*0098*/ 	.word	0x00000260
        /*009c*/ 	.word	0x000000ff
        /*00a0*/ 	.word	0x000000d8
        /*00a4*/ 	.short	0x0100
        /*00a6*/ 	.byte	0x08
	.zero		1


	//   ....[2]....
        /*00a8*/ 	.word	0x00000270
        /*00ac*/ 	.word	0x000000ff
        /*00b0*/ 	.word	0x00000008
        /*00b4*/ 	.short	0x0100
        /*00b6*/ 	.byte	0x08
	.zero		1


	//   ....[3]....
        /*00b8*/ 	.word	0x00000280
        /*00bc*/ 	.word	0x000000ff
        /*00c0*/ 	.word	0x000000e0
        /*00c4*/ 	.short	0x0100
        /*00c6*/ 	.byte	0x08
	.zero		1


	//   ....[4]....
        /*00c8*/ 	.word	0x00000290
        /*00cc*/ 	.word	0x000000ff
        /*00d0*/ 	.word	0x00000010
        /*00d4*/ 	.short	0x0100
        /*00d6*/ 	.byte	0x08
	.zero		1


	//   ....[5]....
        /*00d8*/ 	.word	0x000002a0
        /*00dc*/ 	.word	0x000000ff
        /*00e0*/ 	.word	0x000000e8
        /*00e4*/ 	.short	0x0100
        /*00e6*/ 	.byte	0x08
	.zero		1


	//   ....[6]....
        /*00e8*/ 	.word	0x000002b0
        /*00ec*/ 	.word	0x000000ff
        /*00f0*/ 	.word	0x00000018
        /*00f4*/ 	.short	0x0100
        /*00f6*/ 	.byte	0x08
	.zero		1


	//   ....[7]....
        /*00f8*/ 	.word	0x000002c0
        /*00fc*/ 	.word	0x000000ff
        /*0100*/ 	.word	0x000000f0
        /*0104*/ 	.short	0x0100
        /*0106*/ 	.byte	0x08
	.zero		1


	//   ....[8]....
        /*0108*/ 	.word	0x000002d0
        /*010c*/ 	.word	0x000000ff
        /*0110*/ 	.word	0x00000020
        /*0114*/ 	.short	0x0100
        /*0116*/ 	.byte	0x08
	.zero		1


	//   ....[9]....
        /*0118*/ 	.word	0x000002e0
        /*011c*/ 	.word	0x000000ff
        /*0120*/ 	.word	0x000000f8
        /*0124*/ 	.short	0x0100
        /*0126*/ 	.byte	0x08
	.zero		1


	//   ....[10]....
        /*0128*/ 	.word	0x000002f0
        /*012c*/ 	.word	0x000000ff
        /*0130*/ 	.word	0x00000028
        /*0134*/ 	.short	0x0100
        /*0136*/ 	.byte	0x08
	.zero		1


	//   ....[11]....
        /*0138*/ 	.word	0x00000300
        /*013c*/ 	.word	0x000000ff
        /*0140*/ 	.word	0x00000100
        /*0144*/ 	.short	0x0100
        /*0146*/ 	.byte	0x08
	.zero		1


	//   ....[12]....
        /*0148*/ 	.word	0x00000310
        /*014c*/ 	.word	0x000000ff
        /*0150*/ 	.word	0x00000030
        /*0154*/ 	.short	0x0100
        /*0156*/ 	.byte	0x08
	.zero		1


	//   ....[13]....
        /*0158*/ 	.word	0x00000320
        /*015c*/ 	.word	0x000000ff
        /*0160*/ 	.word	0x00000108
        /*0164*/ 	.short	0x0100
        /*0166*/ 	.byte	0x08
	.zero		1


	//   ....[14]....
        /*0168*/ 	.word	0x00000330
        /*016c*/ 	.word	0x000000ff
        /*0170*/ 	.word	0x00000038
        /*0174*/ 	.short	0x0100
        /*0176*/ 	.byte	0x08
	.zero		1


	//   ....[15]....
        /*0178*/ 	.word	0x00000340
        /*017c*/ 	.word	0x000000ff
        /*0180*/ 	.word	0x00000110
        /*0184*/ 	.short	0x0100
        /*0186*/ 	.byte	0x08
	.zero		1


	//   ....[16]....
        /*0188*/ 	.word	0x00000350
        /*018c*/ 	.word	0x000000ff
        /*0190*/ 	.word	0x00000040
        /*0194*/ 	.short	0x0100
        /*0196*/ 	.byte	0x08
	.zero		1


	//   ....[17]....
        /*0198*/ 	.word	0x00000360
        /*019c*/ 	.word	0x000000ff
        /*01a0*/ 	.word	0x00000118
        /*01a4*/ 	.short	0x0100
        /*01a6*/ 	.byte	0x08
	.zero		1


	//   ....[18]....
        /*01a8*/ 	.word	0x00000370
        /*01ac*/ 	.word	0x000000ff
        /*01b0*/ 	.word	0x00000048
        /*01b4*/ 	.short	0x0100
        /*01b6*/ 	.byte	0x08
	.zero		1


	//   ....[19]....
        /*01b8*/ 	.word	0x00000380
        /*01bc*/ 	.word	0x000000ff
        /*01c0*/ 	.word	0x00000120
        /*01c4*/ 	.short	0x0100
        /*01c6*/ 	.byte	0x08
	.zero		1


	//   ....[20]....
        /*01c8*/ 	.word	0x00000390
        /*01cc*/ 	.word	0x000000ff
        /*01d0*/ 	.word	0x00000050
        /*01d4*/ 	.short	0x0100
        /*01d6*/ 	.byte	0x08
	.zero		1


	//   ....[21]....
        /*01d8*/ 	.word	0x000003a0
        /*01dc*/ 	.word	0x000000ff
        /*01e0*/ 	.word	0x00000128
        /*01e4*/ 	.short	0x0100
        /*01e6*/ 	.byte	0x08
	.zero		1


	//   ....[22]....
        /*01e8*/ 	.word	0x000003b0
        /*01ec*/ 	.word	0x000000ff
        /*01f0*/ 	.word	0x00000058
        /*01f4*/ 	.short	0x0100
        /*01f6*/ 	.byte	0x08
	.zero		1


	//   ....[23]....
        /*01f8*/ 	.word	0x000003c0
        /*01fc*/ 	.word	0x000000ff
        /*0200*/ 	.word	0x00000130
        /*0204*/ 	.short	0x0100
        /*0206*/ 	.byte	0x08
	.zero		1


	//   ....[24]....
        /*0208*/ 	.word	0x000003d0
        /*020c*/ 	.word	0x000000ff
        /*0210*/ 	.word	0x00000060
        /*0214*/ 	.short	0x0100
        /*0216*/ 	.byte	0x08
	.zero		1


	//   ....[25]....
        /*0218*/ 	.word	0x000003e0
        /*021c*/ 	.word	0x000000ff
        /*0220*/ 	.word	0x00000138
        /*0224*/ 	.short	0x0100
        /*0226*/ 	.byte	0x08
	.zero		1


	//   ....[26]....
        /*0228*/ 	.word	0x000003f0
        /*022c*/ 	.word	0x000000ff
        /*0230*/ 	.word	0x00000068
        /*0234*/ 	.short	0x0100
        /*0236*/ 	.byte	0x08
	.zero		1


	//   ....[27]....
        /*0238*/ 	.word	0x00000400
        /*023c*/ 	.word	0x000000ff
        /*0240*/ 	.word	0x00000140
        /*0244*/ 	.short	0x0100
        /*0246*/ 	.byte	0x08
	.zero		1


	//   ....[28]....
        /*0248*/ 	.word	0x00000410
        /*024c*/ 	.word	0x000000ff
        /*0250*/ 	.word	0x00000070
        /*0254*/ 	.short	0x0100
        /*0256*/ 	.byte	0x08
	.zero		1


	//   ....[29]....
        /*0258*/ 	.word	0x00000420
        /*025c*/ 	.word	0x000000ff
        /*0260*/ 	.word	0x00000148
        /*0264*/ 	.short	0x0100
        /*0266*/ 	.byte	0x08
	.zero		1


	//   ....[30]....
        /*0268*/ 	.word	0x00000430
        /*026c*/ 	.word	0x000000ff
        /*0270*/ 	.word	0x00000078
        /*0274*/ 	.short	0x0100
        /*0276*/ 	.byte	0x08
	.zero		1


	//   ....[31]....
        /*0278*/ 	.word	0x00000440
        /*027c*/ 	.word	0x000000ff
        /*0280*/ 	.word	0x00000150
        /*0284*/ 	.short	0x0100
        /*0286*/ 	.byte	0x08
	.zero		1


	//   ....[32]....
        /*0288*/ 	.word	0x00000450
        /*028c*/ 	.word	0x000000ff
        /*0290*/ 	.word	0x00000080
        /*0294*/ 	.short	0x0100
        /*0296*/ 	.byte	0x08
	.zero		1


	//   ....[33]....
        /*0298*/ 	.word	0x00000460
        /*029c*/ 	.word	0x000000ff
        /*02a0*/ 	.word	0x00000158
        /*02a4*/ 	.short	0x0100
        /*02a6*/ 	.byte	0x08
	.zero		1


	//   ....[34]....
        /*02a8*/ 	.word	0x00000470
        /*02ac*/ 	.word	0x000000ff
        /*02b0*/ 	.word	0x00000088
        /*02b4*/ 	.short	0x0100
        /*02b6*/ 	.byte	0x08
	.zero		1


	//   ....[35]....
        /*02b8*/ 	.word	0x00000480
        /*02bc*/ 	.word	0x000000ff
        /*02c0*/ 	.word	0x00000160
        /*02c4*/ 	.short	0x0100
        /*02c6*/ 	.byte	0x08
	.zero		1


	//   ....[36]....
        /*02c8*/ 	.word	0x00000490
        /*02cc*/ 	.word	0x000000ff
        /*02d0*/ 	.word	0x00000090
        /*02d4*/ 	.short	0x0100
        /*02d6*/ 	.byte	0x08
	.zero		1


	//   ....[37]....
        /*02d8*/ 	.word	0x000004a0
        /*02dc*/ 	.word	0x000000ff
        /*02e0*/ 	.word	0x00000168
        /*02e4*/ 	.short	0x0100
        /*02e6*/ 	.byte	0x08
	.zero		1


	//   ....[38]....
        /*02e8*/ 	.word	0x000004b0
        /*02ec*/ 	.word	0x000000ff
        /*02f0*/ 	.word	0x00000098
        /*02f4*/ 	.short	0x0100
        /*02f6*/ 	.byte	0x08
	.zero		1


	//   ....[39]....
        /*02f8*/ 	.word	0x000004c0
        /*02fc*/ 	.word	0x000000ff
        /*0300*/ 	.word	0x00000170
        /*0304*/ 	.short	0x0100
        /*0306*/ 	.byte	0x08
	.zero		1


	//   ....[40]....
        /*0308*/ 	.word	0x000004d0
        /*030c*/ 	.word	0x000000ff
        /*0310*/ 	.word	0x000000a0
        /*0314*/ 	.short	0x0100
        /*0316*/ 	.byte	0x08
	.zero		1


	//   ....[41]....
        /*0318*/ 	.word	0x000004e0
        /*031c*/ 	.word	0x000000ff
        /*0320*/ 	.word	0x00000178
        /*0324*/ 	.short	0x0100
        /*0326*/ 	.byte	0x08
	.zero		1


	//   ....[42]....
        /*0328*/ 	.word	0x000004f0
        /*032c*/ 	.word	0x000000ff
        /*0330*/ 	.word	0x000000a8
        /*0334*/ 	.short	0x0100
        /*0336*/ 	.byte	0x08
	.zero		1


	//   ....[43]....
        /*0338*/ 	.word	0x00000500
        /*033c*/ 	.word	0x000000ff
        /*0340*/ 	.word	0x00000180
        /*0344*/ 	.short	0x0100
        /*0346*/ 	.byte	0x08
	.zero		1


	//   ....[44]....
        /*0348*/ 	.word	0x00000510
        /*034c*/ 	.word	0x000000ff
        /*0350*/ 	.word	0x000000b0
        /*0354*/ 	.short	0x0100
        /*0356*/ 	.byte	0x08
	.zero		1


	//   ....[45]....
        /*0358*/ 	.word	0x00000520
        /*035c*/ 	.word	0x000000ff
        /*0360*/ 	.word	0x00000188
        /*0364*/ 	.short	0x0100
        /*0366*/ 	.byte	0x08
	.zero		1


	//   ....[46]....
        /*0368*/ 	.word	0x00000530
        /*036c*/ 	.word	0x000000ff
        /*0370*/ 	.word	0x000000b8
        /*0374*/ 	.short	0x0100
        /*0376*/ 	.byte	0x08
	.zero		1


	//   ....[47]....
        /*0378*/ 	.word	0x00000540
        /*037c*/ 	.word	0x000000ff
        /*0380*/ 	.word	0x00000190
        /*0384*/ 	.short	0x0100
        /*0386*/ 	.byte	0x08
	.zero		1


	//   ....[48]....
        /*0388*/ 	.word	0x00000550
        /*038c*/ 	.word	0x000000ff
        /*0390*/ 	.word	0x000000c0
        /*0394*/ 	.short	0x0100
        /*0396*/ 	.byte	0x08
	.zero		1


	//   ....[49]....
        /*0398*/ 	.word	0x00000560
        /*039c*/ 	.word	0x000000ff
        /*03a0*/ 	.word	0x00000198
        /*03a4*/ 	.short	0x0100
        /*03a6*/ 	.byte	0x08
	.zero		1


	//   ....[50]....
        /*03a8*/ 	.word	0x00000570
        /*03ac*/ 	.word	0x000000ff
        /*03b0*/ 	.word	0x000000c8
        /*03b4*/ 	.short	0x0100
        /*03b6*/ 	.byte	0x08
	.zero		1


	//   ....[51]....
        /*03b8*/ 	.word	0x00000580
        /*03bc*/ 	.word	0x000000ff
        /*03c0*/ 	.word	0x000001a0
        /*03c4*/ 	.short	0x0100
        /*03c6*/ 	.byte	0x08
	.zero		1


	//   ....[52]....
        /*03c8*/ 	.word	0x00000590
        /*03cc*/ 	.word	0x000000ff
        /*03d0*/ 	.word	0x000000d0
        /*03d4*/ 	.short	0x0100
        /*03d6*/ 	.byte	0x08
	.zero		1


	//   ....[53]....
        /*03d8*/ 	.word	0x000005a0
        /*03dc*/ 	.word	0x000000ff
        /*03e0*/ 	.word	0x000001a8
        /*03e4*/ 	.short	0x0100
        /*03e6*/ 	.byte	0x08
	.zero		1


	//   ....[54]....
        /*03e8*/ 	.word	0x00000a10
        /*03ec*/ 	.word	0x000000ff
        /*03f0*/ 	.word	0x000001c0
        /*03f4*/ 	.short	0x0100
        /*03f6*/ 	.byte	0x06
	.zero		1


	//   ....[55]....
        /*03f8*/ 	.word	0x00000aa0
        /*03fc*/ 	.word	0x000000ff
        /*0400*/ 	.word	0x000001c8
        /*0404*/ 	.short	0x0100
        /*0406*/ 	.byte	0x06
	.zero		1


	//   ....[56]....
        /*0408*/ 	.word	0x000019b0
        /*040c*/ 	.word	0x00000003
        /*0410*/ 	.word	0x00000000
        /*0414*/ 	.short	0x010a
        /*0416*/ 	.byte	0x3f
	.zero		1


	//   ....[57]....
        /*0418*/ 	.word	0x00001a10
        /*041c*/ 	.word	0x00000003
        /*0420*/ 	.word	0x00000000
        /*0424*/ 	.short	0x010a
        /*0426*/ 	.byte	0x3f
	.zero		1


	//   ....[58]....
        /*0428*/ 	.word	0x00001c50
        /*042c*/ 	.word	0x000000ff
        /*0430*/ 	.word	0x00000000
        /*0434*/ 	.short	0x010a
        /*0436*/ 	.byte	0x04
	.zero		1


	//   ....[59]....
        /*0438*/ 	.word	0x00001c90
        /*043c*/ 	.word	0x000000ff
        /*0440*/ 	.word	0x00000000
        /*0444*/ 	.short	0x010a
        /*0446*/ 	.byte	0x04
	.zero		1


	//   ....[60]....
        /*0448*/ 	.word	0x00001de0
        /*044c*/ 	.word	0x00000003
        /*0450*/ 	.word	0x00000000
        /*0454*/ 	.short	0x0101
        /*0456*/ 	.byte	0x3f
	.zero		1


	//   ....[61]....
        /*0458*/ 	.word	0x00002030
        /*045c*/ 	.word	0x00000000
        /*0460*/ 	.word	0x00000000
        /*0464*/ 	.short	0x0101
        /*0466*/ 	.byte	0x3f
	.zero		1


	//   ....[62]....
        /*0468*/ 	.word	0x00003bc0
        /*046c*/ 	.word	0x00000017
        /*0470*/ 	.word	0x000000d8
        /*0474*/ 	.short	0x010a
        /*0476*/ 	.byte	0x3f
	.zero		1


	//   ....[63]....
        /*0478*/ 	.word	0x00003fa0
        /*047c*/ 	.word	0x0000000e
        /*0480*/ 	.word	0x000001c8
        /*0484*/ 	.short	0x0101
        /*0486*/ 	.byte	0x3f
	.zero		1


	//   ....[64]....
        /*0488*/ 	.word	0x000046d0
        /*048c*/ 	.word	0x00000005
        /*0490*/ 	.word	0x00000000
        /*0494*/ 	.short	0x010a
        /*0496*/ 	.byte	0x3f
	.zero		1


	//   ....[65]....
        /*0498*/ 	.word	0x00004750
        /*049c*/ 	.word	0x00000009
        /*04a0*/ 	.word	0x00000000
        /*04a4*/ 	.short	0x010a
        /*04a6*/ 	.byte	0x3f
	.zero		1


	//   ....[66]....
        /*04a8*/ 	.word	0x000047e0
        /*04ac*/ 	.word	0x00000008
        /*04b0*/ 	.word	0x00000000
        /*04b4*/ 	.short	0x010a
        /*04b6*/ 	.byte	0x3f
	.zero		1


	//   ....[67]....
        /*04b8*/ 	.word	0x00004870
        /*04bc*/ 	.word	0x00000009
        /*04c0*/ 	.word	0x00000000
        /*04c4*/ 	.short	0x010a
        /*04c6*/ 	.byte	0x3f
	.zero		1


	//   ....[68]....
        /*04c8*/ 	.word	0x00004900
        /*04cc*/ 	.word	0x00000008
        /*04d0*/ 	.word	0x00000000
        /*04d4*/ 	.short	0x010a
        /*04d6*/ 	.byte	0x3f
	.zero		1


	//   ....[69]....
        /*04d8*/ 	.word	0x00004990
        /*04dc*/ 	.word	0x00000009
        /*04e0*/ 	.word	0x00000000
        /*04e4*/ 	.short	0x010a
        /*04e6*/ 	.byte	0x3f
	.zero		1


	//   ....[70]....
        /*04e8*/ 	.word	0x00004a20
        /*04ec*/ 	.word	0x00000008
        /*04f0*/ 	.word	0x00000000
        /*04f4*/ 	.short	0x010a
        /*04f6*/ 	.byte	0x3f
	.zero		1


	//   ....[71]....
        /*04f8*/ 	.word	0x00004ab0
        /*04fc*/ 	.word	0x00000009
        /*0500*/ 	.word	0x00000000
        /*0504*/ 	.short	0x010a
        /*0506*/ 	.byte	0x3f
	.zero		1


	//   ....[72]....
        /*0508*/ 	.word	0x00004b40
        /*050c*/ 	.word	0x00000008
        /*0510*/ 	.word	0x00000000
        /*0514*/ 	.short	0x010a
        /*0516*/ 	.byte	0x3f
	.zero		1


	//   ....[73]....
        /*0518*/ 	.word	0x00004bd0
        /*051c*/ 	.word	0x00000009
        /*0520*/ 	.word	0x00000000
        /*0524*/ 	.short	0x010a
        /*0526*/ 	.byte	0x3f
	.zero		1


	//   ....[74]....
        /*0528*/ 	.word	0x00004c60
        /*052c*/ 	.word	0x00000008
        /*0530*/ 	.word	0x00000000
        /*0534*/ 	.short	0x010a
        /*0536*/ 	.byte	0x3f
	.zero		1


	//   ....[75]....
        /*0538*/ 	.word	0x00004cf0
        /*053c*/ 	.word	0x00000009
        /*0540*/ 	.word	0x00000000
        /*0544*/ 	.short	0x010a
        /*0546*/ 	.byte	0x3f
	.zero		1


	//   ....[76]....
        /*0548*/ 	.word	0x00004d80
        /*054c*/ 	.word	0x00000008
        /*0550*/ 	.word	0x00000000
        /*0554*/ 	.short	0x010a
        /*0556*/ 	.byte	0x3f
	.zero		1


	//   ....[77]....
        /*0558*/ 	.word	0x00004e10
        /*055c*/ 	.word	0x00000009
        /*0560*/ 	.word	0x00000000
        /*0564*/ 	.short	0x010a
        /*0566*/ 	.byte	0x3f
	.zero		1


	//   ....[78]....
        /*0568*/ 	.word	0x00004ea0
        /*056c*/ 	.word	0x00000008
        /*0570*/ 	.word	0x00000000
        /*0574*/ 	.short	0x010a
        /*0576*/ 	.byte	0x3f
	.zero		1


	//   ....[79]....
        /*0578*/ 	.word	0x00004f30
        /*057c*/ 	.word	0x00000009
        /*0580*/ 	.word	0x00000000
        /*0584*/ 	.short	0x010a
        /*0586*/ 	.byte	0x3f
	.zero		1


	//   ....[80]....
        /*0588*/ 	.word	0x00004fc0
        /*058c*/ 	.word	0x00000008
        /*0590*/ 	.word	0x00000000
        /*0594*/ 	.short	0x010a
        /*0596*/ 	.byte	0x3f
	.zero		1


	//   ....[81]....
        /*0598*/ 	.word	0x00005050
        /*059c*/ 	.word	0x00000009
        /*05a0*/ 	.word	0x00000000
        /*05a4*/ 	.short	0x010a
        /*05a6*/ 	.byte	0x3f
	.zero		1


	//   ....[82]....
        /*05a8*/ 	.word	0x000050e0
        /*05ac*/ 	.word	0x00000008
        /*05b0*/ 	.word	0x00000000
        /*05b4*/ 	.short	0x010a
        /*05b6*/ 	.byte	0x3f
	.zero		1


	//   ....[83]....
        /*05b8*/ 	.word	0x00005170
        /*05bc*/ 	.word	0x00000009
        /*05c0*/ 	.word	0x00000000
        /*05c4*/ 	.short	0x010a
        /*05c6*/ 	.byte	0x3f
	.zero		1


	//   ....[84]....
        /*05c8*/ 	.word	0x00005200
        /*05cc*/ 	.word	0x00000008
        /*05d0*/ 	.word	0x00000000
        /*05d4*/ 	.short	0x010a
        /*05d6*/ 	.byte	0x3f
	.zero		1


	//   ....[85]....
        /*05d8*/ 	.word	0x00005290
        /*05dc*/ 	.word	0x00000009
        /*05e0*/ 	.word	0x00000000
        /*05e4*/ 	.short	0x010a
        /*05e6*/ 	.byte	0x3f
	.zero		1


	//   ....[86]....
        /*05e8*/ 	.word	0x00005320
        /*05ec*/ 	.word	0x00000008
        /*05f0*/ 	.word	0x00000000
        /*05f4*/ 	.short	0x010a
        /*05f6*/ 	.byte	0x3f
	.zero		1


	//   ....[87]....
        /*05f8*/ 	.word	0x000053b0
        /*05fc*/ 	.word	0x00000009
        /*0600*/ 	.word	0x00000000
        /*0604*/ 	.short	0x010a
        /*0606*/ 	.byte	0x3f
	.zero		1


	//   ....[88]....
        /*0608*/ 	.word	0x00005440
        /*060c*/ 	.word	0x00000008
        /*0610*/ 	.word	0x00000000
        /*0614*/ 	.short	0x010a
        /*0616*/ 	.byte	0x3f
	.zero		1


	//   ....[89]....
        /*0618*/ 	.word	0x000054d0
        /*061c*/ 	.word	0x0000000b
        /*0620*/ 	.word	0x00000000
        /*0624*/ 	.short	0x010a
        /*0626*/ 	.byte	0x3f
	.zero		1


	//   ....[90]....
        /*0628*/ 	.word	0x00005560
        /*062c*/ 	.word	0x00000003
        /*0630*/ 	.word	0x00000000
        /*0634*/ 	.short	0x010a
        /*0636*/ 	.byte	0x3f
	.zero		1


	//   ....[91]....
        /*0638*/ 	.word	0x000055c0
        /*063c*/ 	.word	0x00000003
        /*0640*/ 	.word	0x00000000
        /*0644*/ 	.short	0x010a
        /*0646*/ 	.byte	0x3f
	.zero		1


	//   ....[92]....
        /*0648*/ 	.word	0x00005620
        /*064c*/ 	.word	0x00000004
        /*0650*/ 	.word	0x00000000
        /*0654*/ 	.short	0x010a
        /*0656*/ 	.byte	0x3f
	.zero		1


	//   ....[93]....
        /*0658*/ 	.word	0x000056f0
        /*065c*/ 	.word	0x00000017
        /*0660*/ 	.word	0x000000d8
        /*0664*/ 	.short	0x010a
        /*0666*/ 	.byte	0x3f
	.zero		1


	//   ....[94]....
        /*0668*/ 	.word	0x000057c0
        /*066c*/ 	.word	0x00000005
        /*0670*/ 	.word	0x00000000
        /*0674*/ 	.short	0x010a
        /*0676*/ 	.byte	0x3f
	.zero		1


	//   ....[95]....
        /*0678*/ 	.word	0x00005810
        /*067c*/ 	.word	0x00000009
        /*0680*/ 	.word	0x00000000
        /*0684*/ 	.short	0x010a
        /*0686*/ 	.byte	0x3f
	.zero		1


	//   ....[96]....
        /*0688*/ 	.word	0x00005860
        /*068c*/ 	.word	0x00000008
        /*0690*/ 	.word	0x00000000
        /*0694*/ 	.short	0x010a
        /*0696*/ 	.byte	0x3f
	.zero		1


	//   ....[97]....
        /*0698*/ 	.word	0x000058b0
        /*069c*/ 	.word	0x00000009
        /*06a0*/ 	.word	0x00000000
        /*06a4*/ 	.short	0x010a
        /*06a6*/ 	.byte	0x3f
	.zero		1


	//   ....[98]....
        /*06a8*/ 	.word	0x00005900
        /*06ac*/ 	.word	0x00000008
        /*06b0*/ 	.word	0x00000000
        /*06b4*/ 	.short	0x010a
        /*06b6*/ 	.byte	0x3f
	.zero		1


	//   ....[99]....
        /*06b8*/ 	.word	0x00005950
        /*06bc*/ 	.word	0x00000009
        /*06c0*/ 	.word	0x00000000
        /*06c4*/ 	.short	0x010a
        /*06c6*/ 	.byte	0x3f
	.zero		1


	//   ....[100]....
        /*06c8*/ 	.word	0x000059a0
        /*06cc*/ 	.word	0x00000008
        /*06d0*/ 	.word	0x00000000
        /*06d4*/ 	.short	0x010a
        /*06d6*/ 	.byte	0x3f
	.zero		1


	//   ....[101]....
        /*06d8*/ 	.word	0x000059f0
        /*06dc*/ 	.word	0x00000009
        /*06e0*/ 	.word	0x00000000
        /*06e4*/ 	.short	0x010a
        /*06e6*/ 	.byte	0x3f
	.zero		1


	//   ....[102]....
        /*06e8*/ 	.word	0x00005a40
        /*06ec*/ 	.word	0x00000008
        /*06f0*/ 	.word	0x00000000
        /*06f4*/ 	.short	0x010a
        /*06f6*/ 	.byte	0x3f
	.zero		1


	//   ....[103]....
        /*06f8*/ 	.word	0x00005a90
        /*06fc*/ 	.word	0x00000009
        /*0700*/ 	.word	0x00000000
        /*0704*/ 	.short	0x010a
        /*0706*/ 	.byte	0x3f
	.zero		1


	//   ....[104]....
        /*0708*/ 	.word	0x00005ae0
        /*070c*/ 	.word	0x00000008
        /*0710*/ 	.word	0x00000000
        /*0714*/ 	.short	0x010a
        /*0716*/ 	.byte	0x3f
	.zero		1


	//   ....[105]....
        /*0718*/ 	.word	0x00005b30
        /*071c*/ 	.word	0x00000009
        /*0720*/ 	.word	0x00000000
        /*0724*/ 	.short	0x010a
        /*0726*/ 	.byte	0x3f
	.zero		1


	//   ....[106]....
        /*0728*/ 	.word	0x00005b80
        /*072c*/ 	.word	0x00000008
        /*0730*/ 	.word	0x00000000
        /*0734*/ 	.short	0x010a
        /*0736*/ 	.byte	0x3f
	.zero		1


	//   ....[107]....
        /*0738*/ 	.word	0x00005bd0
        /*073c*/ 	.word	0x00000009
        /*0740*/ 	.word	0x00000000
        /*0744*/ 	.short	0x010a
        /*0746*/ 	.byte	0x3f
	.zero		1


	//   ....[108]....
        /*0748*/ 	.word	0x00005c20
        /*074c*/ 	.word	0x00000008
        /*0750*/ 	.word	0x00000000
        /*0754*/ 	.short	0x010a
        /*0756*/ 	.byte	0x3f
	.zero		1


	//   ....[109]....
        /*0758*/ 	.word	0x00005c70
        /*075c*/ 	.word	0x00000009
        /*0760*/ 	.word	0x00000000
        /*0764*/ 	.short	0x010a
        /*0766*/ 	.byte	0x3f
	.zero		1


	//   ....[110]....
        /*0768*/ 	.word	0x00005cc0
        /*076c*/ 	.word	0x00000008
        /*0770*/ 	.word	0x00000000
        /*0774*/ 	.short	0x010a
        /*0776*/ 	.byte	0x3f
	.zero		1


	//   ....[111]....
        /*0778*/ 	.word	0x00005d10
        /*077c*/ 	.word	0x00000009
        /*0780*/ 	.word	0x00000000
        /*0784*/ 	.short	0x010a
        /*0786*/ 	.byte	0x3f
	.zero		1


	//   ....[112]....
        /*0788*/ 	.word	0x00005d60
        /*078c*/ 	.word	0x00000008
        /*0790*/ 	.word	0x00000000
        /*0794*/ 	.short	0x010a
        /*0796*/ 	.byte	0x3f
	.zero		1


	//   ....[113]....
        /*0798*/ 	.word	0x00005db0
        /*079c*/ 	.word	0x00000009
        /*07a0*/ 	.word	0x00000000
        /*07a4*/ 	.short	0x010a
        /*07a6*/ 	.byte	0x3f
	.zero		1


	//   ....[114]....
        /*07a8*/ 	.word	0x00005e00
        /*07ac*/ 	.word	0x00000008
        /*07b0*/ 	.word	0x00000000
        /*07b4*/ 	.short	0x010a
        /*07b6*/ 	.byte	0x3f
	.zero		1


	//   ....[115]....
        /*07b8*/ 	.word	0x00005e50
        /*07bc*/ 	.word	0x00000009
        /*07c0*/ 	.word	0x00000000
        /*07c4*/ 	.short	0x010a
        /*07c6*/ 	.byte	0x3f
	.zero		1


	//   ....[116]....
        /*07c8*/ 	.word	0x00005ea0
        /*07cc*/ 	.word	0x00000008
        /*07d0*/ 	.word	0x00000000
        /*07d4*/ 	.short	0x010a
        /*07d6*/ 	.byte	0x3f
	.zero		1


	//   ....[117]....
        /*07d8*/ 	.word	0x00005ef0
        /*07dc*/ 	.word	0x00000009
        /*07e0*/ 	.word	0x00000000
        /*07e4*/ 	.short	0x010a
        /*07e6*/ 	.byte	0x3f
	.zero		1


	//   ....[118]....
        /*07e8*/ 	.word	0x00005f40
        /*07ec*/ 	.word	0x00000008
        /*07f0*/ 	.word	0x00000000
        /*07f4*/ 	.short	0x010a
        /*07f6*/ 	.byte	0x3f
	.zero		1


	//   ....[119]....
        /*07f8*/ 	.word	0x00005f90
        /*07fc*/ 	.word	0x0000000b
        /*0800*/ 	.word	0x00000000
        /*0804*/ 	.short	0x010a
        /*0806*/ 	.byte	0x3f
	.zero		1


	//----- nvinfo : EIATTR_NUM_MBARRIERS
	.align		4
.L_35:
        /*0808*/ 	.byte	0x03, 0x38
        /*080a*/ 	.short	0x0038


	//----- nvinfo : EIATTR_EXIT_INSTR_OFFSETS
	.align		4
        /*080c*/ 	.byte	0x04, 0x1c
        /*080e*/ 	.short	(.L_37 - .L_36)


	//   ....[0]....
.L_36:
        /*0810*/ 	.word	0x00000ce0


	//   ....[1]....
        /*0814*/ 	.word	0x000014f0


	//   ....[2]....
        /*0818*/ 	.word	0x00003330


	//   ....[3]....
        /*081c*/ 	.word	0x00003890


	//   ....[4]....
        /*0820*/ 	.word	0x000055b0


	//----- nvinfo : EIATTR_MAX_THREADS
	.align		4
.L_37:
        /*0824*/ 	.byte	0x04, 0x05
        /*0826*/ 	.short	(.L_39 - .L_38)
.L_38:
        /*0828*/ 	.word	0x00000180
        /*082c*/ 	.word	0x00000001
        /*0830*/ 	.word	0x00000001


	//----- nvinfo : EIATTR_CRS_STACK_SIZE
	.align		4
.L_39:
        /*0834*/ 	.byte	0x04, 0x1e
        /*0836*/ 	.short	(.L_41 - .L_40)
.L_40:
        /*0838*/ 	.word	0x00000000


	//----- nvinfo : EIATTR_CBANK_PARAM_SIZE
	.align		4
.L_41:
        /*083c*/ 	.byte	0x03, 0x19
        /*083e*/ 	.short	0x0470


	//----- nvinfo : EIATTR_PARAM_CBANK
	.align		4
        /*0840*/ 	.byte	0x04, 0x0a
        /*0842*/ 	.short	(.L_43 - .L_42)
	.align		4
.L_42:
        /*0844*/ 	.word	index@(.nv.constant0._ZN7cutlass13device_kernelINS_4gemm6kernel13GemmUniversalIN4cute5tupleIJiiiiEEENS1_10collective13CollectiveMmaINS1_34MainloopSm90TmaGmmaWarpSpecializedILi27ENS5_IJNS4_1CILi2EEENSA_ILi1EEESC_EEENS1_35KernelTmaWarpSpecializedCooperativeEEENS5_IJNSA_ILi256EEENSA_ILi8EEENSA_ILi32EEEEEEaNS5_IJlSC_lEEEaSK_NS4_8TiledMMAINS4_8MMA_AtomIJNS4_4SM904GMMA25MMA_64x8x32_S32S8S8_SS_TNEEEENS4_6LayoutISD_NS5_IJSC_NSA_ILi0EEESS_EEEEENS5_IJNS4_10UnderscoreESV_SV_EEEEENS4_13SM90_TMA_LOADENS4_14ComposedLayoutINS4_7SwizzleILi1ELi4ELi3EEENS4_18smem_ptr_flag_bitsILi8EEENSR_INS5_IJSH_SI_EEENS5_IJSI_SC_EEEEEEEvNS4_8identityENS4_23SM90_TMA_LOAD_MULTICASTES17_vS18_EENS_8epilogue10collective6detail29Sm90TmaWarpSpecializedAdapterINS1C_15DefaultEpilogueIaSK_SK_NS1B_6thread17LinearCombinationIaLi1EiiLNS1G_9ScaleType4KindE0ELNS_15FloatRoundStyleE2EaEENS1_15EpilogueDefaultEEEEEvvEEEEvNT_6ParamsE)
        /*0848*/ 	.short	0x0210
        /*084a*/ 	.short	0x0470


	//----- nvinfo : EIATTR_SW_WAR
	.align		4
.L_43:
        /*084c*/ 	.byte	0x04, 0x36
        /*084e*/ 	.short	(.L_45 - .L_44)
.L_44:
        /*0850*/ 	.word	0x00000008
.L_45:


//--------------------- .nv.callgraph             --------------------------
	.section	.nv.callgraph,"",@"SHT_CUDA_CALLGRAPH"
	.align	4
	.sectionentsize	8
	.align		4
        /*0000*/ 	.word	0x00000000
	.align		4
        /*0004*/ 	.word	0xffffffff
	.align		4
        /*0008*/ 	.word	index@(_ZN7cutlass13device_kernelINS_4gemm6kernel13GemmUniversalIN4cute5tupleIJiiiiEEENS1_10collective13CollectiveMmaINS1_34MainloopSm90TmaGmmaWarpSpecializedILi27ENS5_IJNS4_1CILi2EEENSA_ILi1EEESC_EEENS1_35KernelTmaWarpSpecializedCooperativeEEENS5_IJNSA_ILi256EEENSA_ILi8EEENSA_ILi32EEEEEEaNS5_IJlSC_lEEEaSK_NS4_8TiledMMAINS4_8MMA_AtomIJNS4_4SM904GMMA25MMA_64x8x32_S32S8S8_SS_TNEEEENS4_6LayoutISD_NS5_IJSC_NSA_ILi0EEESS_EEEEENS5_IJNS4_10UnderscoreESV_SV_EEEEENS4_13SM90_TMA_LOADENS4_14ComposedLayoutINS4_7SwizzleILi1ELi4ELi3EEENS4_18smem_ptr_flag_bitsILi8EEENSR_INS5_IJSH_SI_EEENS5_IJSI_SC_EEEEEEEvNS4_8identityENS4_23SM90_TMA_LOAD_MULTICASTES17_vS18_EENS_8epilogue10collective6detail29Sm90TmaWarpSpecializedAdapterINS1C_15DefaultEpilogueIaSK_SK_NS1B_6thread17LinearCombinationIaLi1EiiLNS1G_9ScaleType4KindE0ELNS_15FloatRoundStyleE2EaEENS1_15EpilogueDefaultEEEEEvvEEEEvNT_6ParamsE)
	.align		4
        /*000c*/ 	.word	index@(__assertfail)
	.align		4
        /*0010*/ 	.word	0x00000000
	.align		4
        /*0014*/ 	.word	0xfffffffe
	.align		4
        /*0018*/ 	.word	0x00000000
	.align		4
        /*001c*/ 	.word	0xfffffffd
	.align		4
        /*0020*/ 	.word	0x00000000
	.align		4
        /*0024*/ 	.word	0xfffffffc


//--------------------- .nv.constant4             --------------------------
	.section	.nv.constant4,"a",@progbits
	.align	8
	.align		8
.nv.constant4:
        /*0000*/ 	.dword	__assertfail
	.align		8
        /*0008*/ 	.dword	__unnamed_1
	.align		8
        /*0010*/ 	.dword	_ZN40_INTERNAL_a2db4de1_4_k_cu_36d4429b_138104cuda3std3__45__cpo5beginE
	.align		8
        /*0018*/ 	.dword	_ZN40_INTERNAL_a2db4de1_4_k_cu_36d4429b_138104cuda3std3__45__cpo3endE
	.align		8
        /*0020*/ 	.dword	_ZN40_INTERNAL_a2db4de1_4_k_cu_36d4429b_138104cuda3std3__45__cpo6cbeginE
	.align		8
        /*0028*/ 	.dword	_ZN40_INTERNAL_a2db4de1_4_k_cu_36d4429b_138104cuda3std3__45__cpo4cendE
	.align		8
        /*0030*/ 	.dword	_ZN40_INTERNAL_a2db4de1_4_k_cu_36d4429b_138104cuda3std3__442_GLOBAL__N__a2db4de1_4_k_cu_36d4429b_138106ignoreE
	.align		8
        /*0038*/ 	.dword	_ZN40_INTERNAL_a2db4de1_4_k_cu_36d4429b_138104cuda3std3__419piecewise_constructE
	.align		8
        /*0040*/ 	.dword	_ZN40_INTERNAL_a2db4de1_4_k_cu_36d4429b_138104cuda3std3__48in_placeE
	.align		8
        /*0048*/ 	.dword	_ZN40_INTERNAL_a2db4de1_4_k_cu_36d4429b_138104cuda3std6ranges3__45__cpo4swapE
	.align		8
        /*0050*/ 	.dword	_ZN40_INTERNAL_a2db4de1_4_k_cu_36d4429b_138104cuda3std6ranges3__45__cpo9iter_moveE
	.align		8
        /*0058*/ 	.dword	_ZN40_INTERNAL_a2db4de1_4_k_cu_36d4429b_138104cute7productE
	.align		8
        /*0060*/ 	.dword	_ZN40_INTERNAL_a2db4de1_4_k_cu_36d4429b_138104cute1_E
	.align		8
        /*0068*/ 	.dword	$str$22
	.align		8
        /*0070*/ 	.dword	$str$23


//--------------------- .text._ZN7cutlass13device_kernelINS_4gemm6kernel13GemmUniversalIN4cute5tupleIJiiiiEEENS1_10collective13CollectiveMmaINS1_34MainloopSm90TmaGmmaWarpSpecializedILi27ENS5_IJNS4_1CILi2EEENSA_ILi1EEESC_EEENS1_35KernelTmaWarpSpecializedCooperativeEEENS5_IJNSA_ILi256EEENSA_ILi8EEENSA_ILi32EEEEEEaNS5_IJlSC_lEEEaSK_NS4_8TiledMMAINS4_8MMA_AtomIJNS4_4SM904GMMA25MMA_64x8x32_S32S8S8_SS_TNEEEENS4_6LayoutISD_NS5_IJSC_NSA_ILi0EEESS_EEEEENS5_IJNS4_10UnderscoreESV_SV_EEEEENS4_13SM90_TMA_LOADENS4_14ComposedLayoutINS4_7SwizzleILi1ELi4ELi3EEENS4_18smem_ptr_flag_bitsILi8EEENSR_INS5_IJSH_SI_EEENS5_IJSI_SC_EEEEEEEvNS4_8identityENS4_23SM90_TMA_LOAD_MULTICASTES17_vS18_EENS_8epilogue10collective6detail29Sm90TmaWarpSpecializedAdapterINS1C_15DefaultEpilogueIaSK_SK_NS1B_6thread17LinearCombinationIaLi1EiiLNS1G_9ScaleType4KindE0ELNS_15FloatRoundStyleE2EaEENS1_15EpilogueDefaultEEEEEvvEEEEvNT_6ParamsE --------------------------
	.section	.text._ZN7cutlass13device_kernelINS_4gemm6kernel13GemmUniversalIN4cute5tupleIJiiiiEEENS1_10collective13CollectiveMmaINS1_34MainloopSm90TmaGmmaWarpSpecializedILi27ENS5_IJNS4_1CILi2EEENSA_ILi1EEESC_EEENS1_35KernelTmaWarpSpecializedCooperativeEEENS5_IJNSA_ILi256EEENSA_ILi8EEENSA_ILi32EEEEEEaNS5_IJlSC_lEEEaSK_NS4_8TiledMMAINS4_8MMA_AtomIJNS4_4SM904GMMA25MMA_64x8x32_S32S8S8_SS_TNEEEENS4_6LayoutISD_NS5_IJSC_NSA_ILi0EEESS_EEEEENS5_IJNS4_10UnderscoreESV_SV_EEEEENS4_13SM90_TMA_LOADENS4_14ComposedLayoutINS4_7SwizzleILi1ELi4ELi3EEENS4_18smem_ptr_flag_bitsILi8EEENSR_INS5_IJSH_SI_EEENS5_IJSI_SC_EEEEEEEvNS4_8identityENS4_23SM90_TMA_LOAD_MULTICASTES17_vS18_EENS_8epilogue10collective6detail29Sm90TmaWarpSpecializedAdapterINS1C_15DefaultEpilogueIaSK_SK_NS1B_6thread17LinearCombinationIaLi1EiiLNS1G_9ScaleType4KindE0ELNS_15FloatRoundStyleE2EaEENS1_15EpilogueDefaultEEEEEvvEEEEvNT_6ParamsE,"ax",@progbits
	.align	128
.text._ZN7cutlass13device_kernelINS_4gemm6kernel13GemmUniversalIN4cute5tupleIJiiiiEEENS1_10collective13CollectiveMmaINS1_34MainloopSm90TmaGmmaWarpSpecializedILi27ENS5_IJNS4_1CILi2EEENSA_ILi1EEESC_EEENS1_35KernelTmaWarpSpecializedCooperativeEEENS5_IJNSA_ILi256EEENSA_ILi8EEENSA_ILi32EEEEEEaNS5_IJlSC_lEEEaSK_NS4_8TiledMMAINS4_8MMA_AtomIJNS4_4SM904GMMA25MMA_64x8x32_S32S8S8_SS_TNEEEENS4_6LayoutISD_NS5_IJSC_NSA_ILi0EEESS_EEEEENS5_IJNS4_10UnderscoreESV_SV_EEEEENS4_13SM90_TMA_LOADENS4_14ComposedLayoutINS4_7SwizzleILi1ELi4ELi3EEENS4_18smem_ptr_flag_bitsILi8EEENSR_INS5_IJSH_SI_EEENS5_IJSI_SC_EEEEEEEvNS4_8identityENS4_23SM90_TMA_LOAD_MULTICASTES17_vS18_EENS_8epilogue10collective6detail29Sm90TmaWarpSpecializedAdapterINS1C_15DefaultEpilogueIaSK_SK_NS1B_6thread17LinearCombinationIaLi1EiiLNS1G_9ScaleType4KindE0ELNS_15FloatRoundStyleE2EaEENS1_15EpilogueDefaultEEEEEvvEEEEvNT_6ParamsE:
        .type           _ZN7cutlass13device_kernelINS_4gemm6kernel13GemmUniversalIN4cute5tupleIJiiiiEEENS1_10collective13CollectiveMmaINS1_34MainloopSm90TmaGmmaWarpSpecializedILi27ENS5_IJNS4_1CILi2EEENSA_ILi1EEESC_EEENS1_35KernelTmaWarpSpecializedCooperativeEEENS5_IJNSA_ILi256EEENSA_ILi8EEENSA_ILi32EEEEEEaNS5_IJlSC_lEEEaSK_NS4_8TiledMMAINS4_8MMA_AtomIJNS4_4SM904GMMA25MMA_64x8x32_S32S8S8_SS_TNEEEENS4_6LayoutISD_NS5_IJSC_NSA_ILi0EEESS_EEEEENS5_IJNS4_10UnderscoreESV_SV_EEEEENS4_13SM90_TMA_LOADENS4_14ComposedLayoutINS4_7SwizzleILi1ELi4ELi3EEENS4_18smem_ptr_flag_bitsILi8EEENSR_INS5_IJSH_SI_EEENS5_IJSI_SC_EEEEEEEvNS4_8identityENS4_23SM90_TMA_LOAD_MULTICASTES17_vS18_EENS_8epilogue10collective6detail29Sm90TmaWarpSpecializedAdapterINS1C_15DefaultEpilogueIaSK_SK_NS1B_6thread17LinearCombinationIaLi1EiiLNS1G_9ScaleType4KindE0ELNS_15FloatRoundStyleE2EaEENS1_15EpilogueDefaultEEEEEvvEEEEvNT_6ParamsE,@function
        .size           _ZN7cutlass13device_kernelINS_4gemm6kernel13GemmUniversalIN4cute5tupleIJiiiiEEENS1_10collective13CollectiveMmaINS1_34MainloopSm90TmaGmmaWarpSpecializedILi27ENS5_IJNS4_1CILi2EEENSA_ILi1EEESC_EEENS1_35KernelTmaWarpSpecializedCooperativeEEENS5_IJNSA_ILi256EEENSA_ILi8EEENSA_ILi32EEEEEEaNS5_IJlSC_lEEEaSK_NS4_8TiledMMAINS4_8MMA_AtomIJNS4_4SM904GMMA25MMA_64x8x32_S32S8S8_SS_TNEEEENS4_6LayoutISD_NS5_IJSC_NSA_ILi0EEESS_EEEEENS5_IJNS4_10UnderscoreESV_SV_EEEEENS4_13SM90_TMA_LOADENS4_14ComposedLayoutINS4_7SwizzleILi1ELi4ELi3EEENS4_18smem_ptr_flag_bitsILi8EEENSR_INS5_IJSH_SI_EEENS5_IJSI_SC_EEEEEEEvNS4_8identityENS4_23SM90_TMA_LOAD_MULTICASTES17_vS18_EENS_8epilogue10collective6detail29Sm90TmaWarpSpecializedAdapterINS1C_15DefaultEpilogueIaSK_SK_NS1B_6thread17LinearCombinationIaLi1EiiLNS1G_9ScaleType4KindE0ELNS_15FloatRoundStyleE2EaEENS1_15EpilogueDefaultEEEEEvvEEEEvNT_6ParamsE,(.L_x_136 - _ZN7cutlass13device_kernelINS_4gemm6kernel13GemmUniversalIN4cute5tupleIJiiiiEEENS1_10collective13CollectiveMmaINS1_34MainloopSm90TmaGmmaWarpSpecializedILi27ENS5_IJNS4_1CILi2EEENSA_ILi1EEESC_EEENS1_35KernelTmaWarpSpecializedCooperativeEEENS5_IJNSA_ILi256EEENSA_ILi8EEENSA_ILi32EEEEEEaNS5_IJlSC_lEEEaSK_NS4_8TiledMMAINS4_8MMA_AtomIJNS4_4SM904GMMA25MMA_64x8x32_S32S8S8_SS_TNEEEENS4_6LayoutISD_NS5_IJSC_NSA_ILi0EEESS_EEEEENS5_IJNS4_10UnderscoreESV_SV_EEEEENS4_13SM90_TMA_LOADENS4_14ComposedLayoutINS4_7SwizzleILi1ELi4ELi3EEENS4_18smem_ptr_flag_bitsILi8EEENSR_INS5_IJSH_SI_EEENS5_IJSI_SC_EEEEEEEvNS4_8identityENS4_23SM90_TMA_LOAD_MULTICASTES17_vS18_EENS_8epilogue10collective6detail29Sm90TmaWarpSpecializedAdapterINS1C_15DefaultEpilogueIaSK_SK_NS1B_6thread17LinearCombinationIaLi1EiiLNS1G_9ScaleType4KindE0ELNS_15FloatRoundStyleE2EaEENS1_15EpilogueDefaultEEEEEvvEEEEvNT_6ParamsE)
        .other          _ZN7cutlass13device_kernelINS_4gemm6kernel13GemmUniversalIN4cute5tupleIJiiiiEEENS1_10collective13CollectiveMmaINS1_34MainloopSm90TmaGmmaWarpSpecializedILi27ENS5_IJNS4_1CILi2EEENSA_ILi1EEESC_EEENS1_35KernelTmaWarpSpecializedCooperativeEEENS5_IJNSA_ILi256EEENSA_ILi8EEENSA_ILi32EEEEEEaNS5_IJlSC_lEEEaSK_NS4_8TiledMMAINS4_8MMA_AtomIJNS4_4SM904GMMA25MMA_64x8x32_S32S8S8_SS_TNEEEENS4_6LayoutISD_NS5_IJSC_NSA_ILi0EEESS_EEEEENS5_IJNS4_10UnderscoreESV_SV_EEEEENS4_13SM90_TMA_LOADENS4_14ComposedLayoutINS4_7SwizzleILi1ELi4ELi3EEENS4_18smem_ptr_flag_bitsILi8EEENSR_INS5_IJSH_SI_EEENS5_IJSI_SC_EEEEEEEvNS4_8identityENS4_23SM90_TMA_LOAD_MULTICASTES17_vS18_EENS_8epilogue10collective6detail29Sm90TmaWarpSpecializedAdapterINS1C_15DefaultEpilogueIaSK_SK_NS1B_6thread17LinearCombinationIaLi1EiiLNS1G_9ScaleType4KindE0ELNS_15FloatRoundStyleE2EaEENS1_15EpilogueDefaultEEEEEvvEEEEvNT_6ParamsE,@"STO_CUDA_ENTRY STV_DEFAULT"
_ZN7cutlass13device_kernelINS_4gemm6kernel13GemmUniversalIN4cute5tupleIJiiiiEEENS1_10collective13CollectiveMmaINS1_34MainloopSm90TmaGmmaWarpSpecializedILi27ENS5_IJNS4_1CILi2EEENSA_ILi1EEESC_EEENS1_35KernelTmaWarpSpecializedCooperativeEEENS5_IJNSA_ILi256EEENSA_ILi8EEENSA_ILi32EEEEEEaNS5_IJlSC_lEEEaSK_NS4_8TiledMMAINS4_8MMA_AtomIJNS4_4SM904GMMA25MMA_64x8x32_S32S8S8_SS_TNEEEENS4_6LayoutISD_NS5_IJSC_NSA_ILi0EEESS_EEEEENS5_IJNS4_10UnderscoreESV_SV_EEEEENS4_13SM90_TMA_LOADENS4_14ComposedLayoutINS4_7SwizzleILi1ELi4ELi3EEENS4_18smem_ptr_flag_bitsILi8EEENSR_INS5_IJSH_SI_EEENS5_IJSI_SC_EEEEEEEvNS4_8identityENS4_23SM90_TMA_LOAD_MULTICASTES17_vS18_EENS_8epilogue10collective6detail29Sm90TmaWarpSpecializedAdapterINS1C_15DefaultEpilogueIaSK_SK_NS1B_6thread17LinearCombinationIaLi1EiiLNS1G_9ScaleType4KindE0ELNS_15FloatRoundStyleE2EaEENS1_15EpilogueDefaultEEEEEvvEEEEvNT_6ParamsE:
[----:B------:R-:W0:Y:S01]  /*0000*/  LDC R1, c[0x0][0x28] ;  /* 0x00000a00ff017b82 */ /* 0x000e220000000800 */
[----:B------:R-:W1:Y:S01]  /*0010*/  S2R R3, SR_TID.X ;  /* 0x0000000000037919 */ /* 0x000e620000002100 */
[----:B------:R-:W-:Y:S01]  /*0020*/  ELECT P0, URZ, PT ;  /* 0x00000000003f782f */ /* 0x000fe20003800000 */
[----:B------:R-:W-:Y:S01]  /*0030*/  BSSY B0, `(.L_x_0) ;  /* 0x000000f000007945 */ /* 0x000fe20003800000 */
[--C-:B-1----:R-:W-:Y:S02]  /*0040*/  SHF.R.U32.HI R0, RZ, 0x5, R3.reuse ;  /* 0x00000005ff007819 */ /* 0x102fe40000011603 */
[----:B------:R-:W-:-:S03]  /*0050*/  SHF.R.U32.HI R8, RZ, 0x7, R3 ;  /* 0x00000007ff087819 */ /* 0x000fc60000011603 */
[----:B------:R-:W1:Y:S04]  /*0060*/  SHFL.IDX PT, R2, R0, RZ, 0x1f ;  /* 0x00001fff00027589 */ /* 0x000e6800000e0000 */
[----:B------:R2:W3:Y:S01]  /*0070*/  SHFL.IDX PT, R5, R8, RZ, 0x1f ;  /* 0x00001fff08057589 */ /* 0x0004e200000e0000 */
[----:B-1----:R-:W-:-:S13]  /*0080*/  ISETP.NE.OR P0, PT, R2, RZ, !P0 ;  /* 0x000000ff0200720c */ /* 0x002fda0004705670 */
[----:B0-23--:R-:W-:Y:S05]  /*0090*/  @P0 BRA `(.L_x_1) ;  /* 0x0000000000200947 */ /* 0x00dfea0003800000 */
[----:B------:R-:W-:Y:S02]  /*00a0*/  ULDC.64 UR4, c[0x0][0x198] ;  /* 0x0000660000047ab9 */ /* 0x000fe40000000a00 */
[----:B------:R-:W-:Y:S02]  /*00b0*/  UIADD3 UR6, UP0, UR4, 0xf0, URZ ;  /* 0x000000f004067890 */ /* 0x000fe4000ff1e03f */
[----:B------:R-:W-:Y:S02]  /*00c0*/  UIADD3 UR4, UP1, UR4, 0x1f0, URZ ;  /* 0x000001f004047890 */ /* 0x000fe4000ff3e03f */
[----:B------:R-:W-:Y:S02]  /*00d0*/  UIADD3.X UR7, URZ, UR5, URZ, UP0, !UPT ;  /* 0x000000053f077290 */ /* 0x000fe400087fe43f */
[----:B------:R-:W-:-:S07]  /*00e0*/  UIADD3.X UR5, URZ, UR5, URZ, UP1, !UPT ;  /* 0x000000053f057290 */ /* 0x000fce0008ffe43f */
[----:B------:R0:W-:Y:S02]  /*00f0*/  UTMACCTL.PF [UR6] ;  /* 0x00000000060079b9 */ /* 0x0001e40008040000 */
[----:B------:R0:W-:Y:S02]  /*0100*/  UTMACCTL.PF [UR4] ;  /* 0x00000000040079b9 */ /* 0x0001e40008040000 */
[----:B0-----:R-:W-:Y:S01]  /*0110*/  NOP ;  /* 0x0000000000007918 */ /* 0x001fe20000000000 */
.L_x_1:
[----:B------:R-:W-:Y:S05]  /*0120*/  BSYNC B0 ;  /* 0x0000000000007941 */ /* 0x000fea0003800000 */
.L_x_0:
[----:B------:R-:W0:Y:S02]  /*0130*/  SHFL.IDX PT, R6, R0, RZ, 0x1f ;  /* 0x00001fff00067589 */ /* 0x000e2400000e0000 */
[----:B0-----:R-:W-:-:S13]  /*0140*/  ISETP.NE.AND P0, PT, R6, RZ, PT ;  /* 0x000000ff0600720c */ /* 0x001fda0003f05270 */
[----:B------:R-:W-:Y:S05]  /*0150*/  @P0 BRA `(.L_x_2) ;  /* 0x00000004001c0947 */ /* 0x000fea0003800000 */
[----:B------:R-:W-:Y:S01]  /*0160*/  ELECT P0, URZ, PT ;  /* 0x00000000003f782f */ /* 0x000fe20003800000 */
[----:B------:R-:W-:-:S12]  /*0170*/  BSSY B0, `(.L_x_2) ;  /* 0x0000045000007945 */ /* 0x000fd80003800000 */
[----:B------:R-:W-:Y:S05]  /*0180*/  @!P0 BRA `(.L_x_3) ;  /* 0x00000004000c8947 */ /* 0x000fea0003800000 */
[----:B------:R-:W0:Y:S01]  /*0190*/  S2UR UR8, SR_CgaCtaId ;  /* 0x00000000000879c3 */ /* 0x000e220000008800 */
[----:B------:R-:W-:Y:S01]  /*01a0*/  UMOV UR4, 0x400 ;  /* 0x0000040000047882 */ /* 0x000fe20000000000 */
[----:B------:R-:W-:Y:S01]  /*01b0*/  UMOV UR5, 0x1 ;  /* 0x0000000100057882 */ /* 0x000fe20000000000 */
[----:B------:R-:W-:Y:S02]  /*01c0*/  UMOV UR6, 0x4 ;  /* 0x0000000400067882 */ /* 0x000fe40000000000 */
[----:B------:R-:W-:-:S04]  /*01d0*/  UIADD3 UR6, -UR6, 0x100000, URZ ;  /* 0x0010000006067890 */ /* 0x000fc8000fffe13f */
[----:B------:R-:W-:Y:S02]  /*01e0*/  USHF.L.U32 UR7, UR6, 0xb, URZ ;  /* 0x0000000b06077899 */ /* 0x000fe4000800063f */
[----:B------:R-:W-:Y:S02]  /*01f0*/  USHF.L.U32 UR6, UR6, 0x1, URZ ;  /* 0x0000000106067899 */ /* 0x000fe4000800063f */
[----:B0-----:R-:W-:Y:S02]  /*0200*/  ULEA UR8, UR8, UR4, 0x18 ;  /* 0x0000000408087291 */ /* 0x001fe4000f8ec03f */
[----:B------:R-:W-:-:S04]  /*0210*/  UIADD3 UR4, -UR5, 0x100000, URZ ;  /* 0x0010000005047890 */ /* 0x000fc8000fffe13f */
[----:B------:R-:W-:Y:S02]  /*0220*/  USHF.L.U32 UR5, UR4, 0xb, URZ ;  /* 0x0000000b04057899 */ /* 0x000fe4000800063f */
[----:B------:R-:W-:Y:S01]  /*0230*/  USHF.L.U32 UR4, UR4, 0x1, URZ ;  /* 0x0000000104047899 */ /* 0x000fe2000800063f */
[----:B------:R-:W0:Y:S11]  /*0240*/  FENCE.VIEW.ASYNC.S ;  /* 0x00000000000073c6 */ /* 0x000e360000000000 */
[----:B0-----:R0:W1:Y:S01]  /*0250*/  SYNCS.EXCH.64 URZ, [UR8], UR4 ;  /* 0x00000004083f75b2 */ /* 0x0010620008000100 */
[----:B------:R0:W2:Y:S01]  /*0260*/  SYNCS.EXCH.64 URZ, [UR8+0xd8], UR6 ;  /* 0x0000d806083f75b2 */ /* 0x0000a20008000100 */
[----:B------:R0:W3:Y:S01]  /*0270*/  SYNCS.EXCH.64 URZ, [UR8+0x8], UR4 ;  /* 0x00000804083f75b2 */ /* 0x0000e20008000100 */
[----:B------:R0:W4:Y:S01]  /*0280*/  SYNCS.EXCH.64 URZ, [UR8+0xe0], UR6 ;  /* 0x0000e006083f75b2 */ /* 0x0001220008000100 */
[----:B------:R0:W0:Y:S01]  /*0290*/  SYNCS.EXCH.64 URZ, [UR8+0x10], UR4 ;  /* 0x00001004083f75b2 */ /* 0x0000220008000100 */
        /* <DEDUP_REMOVED lines=49> */
[----:B-1234-:R-:W-:Y:S01]  /*05b0*/  NOP ;  /* 0x0000000000007918 */ /* 0x01efe20000000000 */
.L_x_3:
[----:B0-----:R-:W-:Y:S05]  /*05c0*/  BSYNC B0 ;  /* 0x0000000000007941 */ /* 0x001fea0003800000 */
.L_x_2:
[----:B------:R-:W-:Y:S01]  /*05d0*/  SHF.R.S32.HI R4, RZ, 0x1f, R3 ;  /* 0x0000001fff047819 */ /* 0x000fe20000011403 */
[----:B------:R-:W0:Y:S01]  /*05e0*/  SHFL.IDX PT, R0, R0, RZ, 0x1f ;  /* 0x00001fff00007589 */ /* 0x000e2200000e0000 */
[----:B------:R-:W1:Y:S01]  /*05f0*/  S2UR UR8, SR_CTAID.X ;  /* 0x00000000000879c3 */ /* 0x000e620000002500 */
[----:B------:R-:W-:Y:S02]  /*0600*/  ELECT P0, URZ, PT ;  /* 0x00000000003f782f */ /* 0x000fe40003800000 */
[----:B------:R-:W-:Y:S01]  /*0610*/  LEA.HI R4, R4, R3, RZ, 0x7 ;  /* 0x0000000304047211 */ /* 0x000fe200078f38ff */
[----:B------:R-:W-:Y:S01]  /*0620*/  ULDC UR4, c[0x0][0x150] ;  /* 0x0000540000047ab9 */ /* 0x000fe20000000800 */
[----:B------:R-:W-:Y:S01]  /*0630*/  SHF.R.S32.HI R9, RZ, 0x1f, R6 ;  /* 0x0000001fff097819 */ /* 0x000fe20000011406 */
[----:B------:R-:W-:Y:S01]  /*0640*/  NOP ;  /* 0x0000000000007918 */ /* 0x000fe20000000000 */
[----:B------:R-:W-:Y:S01]  /*0650*/  LOP3.LUT R4, R4, 0xffffff80, RZ, 0xc0, !PT ;  /* 0xffffff8004047812 */ /* 0x000fe200078ec0ff */
[----:B------:R-:W-:Y:S01]  /*0660*/  IMAD.MOV.U32 R23, RZ, RZ, 0x1 ;  /* 0x00000001ff177424 */ /* 0x000fe200078e00ff */
[----:B------:R-:W-:Y:S01]  /*0670*/  LEA.HI R9, R9, R6, RZ, 0x2 ;  /* 0x0000000609097211 */ /* 0x000fe200078f10ff */
[----:B------:R-:W2:Y:S01]  /*0680*/  LDC R12, c[0x0][0x144] ;  /* 0x00005100ff0c7b82 */ /* 0x000ea20000000800 */
[----:B------:R-:W-:Y:S01]  /*0690*/  NOP ;  /* 0x0000000000007918 */ /* 0x000fe20000000000 */
[----:B------:R-:W-:Y:S01]  /*06a0*/  IMAD.IADD R10, R3, 0x1, -R4 ;  /* 0x00000001030a7824 */ /* 0x000fe200078e0a04 */
[----:B------:R-:W-:Y:S01]  /*06b0*/  LOP3.LUT R9, R9, 0x3ffffffc, RZ, 0xc0, !PT ;  /* 0x3ffffffc09097812 */ /* 0x000fe200078ec0ff */
[----:B------:R-:W3:Y:S01]  /*06c0*/  S2R R4, SR_CTAID.Y ;  /* 0x0000000000047919 */ /* 0x000ee20000002600 */
[----:B------:R-:W-:-:S02]  /*06d0*/  ISETP.NE.AND P3, PT, R5, RZ, PT ;  /* 0x000000ff0500720c */ /* 0x000fc40003f65270 */
[----:B------:R-:W-:Y:S01]  /*06e0*/  SHF.R.S32.HI R7, RZ, 0x1f, R10 ;  /* 0x0000001fff077819 */ /* 0x000fe2000001140a */
[----:B------:R-:W-:Y:S01]  /*06f0*/  IMAD.IADD R6, R6, 0x1, -R9 ;  /* 0x0000000106067824 */ /* 0x000fe200078e0a09 */
[----:B------:R-:W4:Y:S01]  /*0700*/  LDC R13, c[0x0][0x140] ;  /* 0x00005000ff0d7b82 */ /* 0x000f220000000800 */
[----:B------:R-:W-:Y:S02]  /*0710*/  SHF.R.S32.HI R9, RZ, 0x1f, R2 ;  /* 0x0000001fff097819 */ /* 0x000fe40000011402 */
[----:B------:R-:W-:Y:S02]  /*0720*/  LEA.HI R7, R7, R10, RZ, 0x3 ;  /* 0x0000000a07077211 */ /* 0x000fe400078f18ff */
[----:B0-----:R-:W-:Y:S02]  /*0730*/  ISETP.NE.OR P0, PT, R0, RZ, !P0 ;  /* 0x000000ff0000720c */ /* 0x001fe40004705670 */
[----:B------:R-:W-:Y:S02]  /*0740*/  SHF.R.S32.HI R0, RZ, 0x3, R7 ;  /* 0x00000003ff007819 */ /* 0x000fe40000011407 */
[----:B-1----:R-:W-:-:S02]  /*0750*/  I2FP.F32.U32 R11, UR8 ;  /* 0x00000008000b7c45 */ /* 0x002fc40008201000 */
[----:B------:R-:W-:Y:S02]  /*0760*/  SHF.R.S32.HI R7, RZ, 0x1f, R7 ;  /* 0x0000001fff077819 */ /* 0x000fe40000011407 */
[----:B------:R-:W-:Y:S01]  /*0770*/  LEA.HI R9, R9, R2, RZ, 0x2 ;  /* 0x0000000209097211 */ /* 0x000fe200078f10ff */
[----:B------:R-:W-:Y:S01]  /*0780*/  FMUL R11, R11, UR4 ;  /* 0x000000040b0b7c20 */ /* 0x000fe20008400000 */
[----:B------:R-:W-:Y:S01]  /*0790*/  LEA.HI R7, R7, R0, RZ, 0x2 ;  /* 0x0000000007077211 */ /* 0x000fe200078f10ff */
[----:B------:R-:W-:Y:S01]  /*07a0*/  ULDC UR4, c[0x0][0x154] ;  /* 0x0000550000047ab9 */ /* 0x000fe20000000800 */
[----:B------:R-:W-:Y:S01]  /*07b0*/  LOP3.LUT R9, R9, 0xfffffffc, RZ, 0xc0, !PT ;  /* 0xfffffffc09097812 */ /* 0x000fe200078ec0ff */
[----:B------:R-:W-:Y:S01]  /*07c0*/  VOTEU.ALL UP0, P0 ;  /* 0x00000000003f7886 */ /* 0x000fe20000000000 */
[----:B------:R-:W-:Y:S01]  /*07d0*/  LOP3.LUT R7, R7, 0xfffffffc, RZ, 0xc0, !PT ;  /* 0xfffffffc07077812 */ /* 0x000fe200078ec0ff */
[----:B------:R-:W0:Y:S01]  /*07e0*/  F2I.U32.TRUNC.NTZ R11, R11 ;  /* 0x0000000b000b7305 */ /* 0x000e22000020f000 */
[----:B------:R-:W-:Y:S01]  /*07f0*/  VOTEU.ALL UP1, P0 ;  /* 0x00000000003f7886 */ /* 0x000fe20000020000 */
[----:B------:R-:W-:Y:S01]  /*0800*/  IMAD.IADD R2, R2, 0x1, -R9 ;  /* 0x0000000102027824 */ /* 0x000fe200078e0a09 */
[----:B------:R-:W1:Y:S01]  /*0810*/  @!UP0 S2UR UR7, SR_CgaCtaId ;  /* 0x00000000000789c3 */ /* 0x000e620000008800 */
[----:B------:R-:W-:Y:S01]  /*0820*/  IMAD.IADD R7, R0, 0x1, -R7 ;  /* 0x0000000100077824 */ /* 0x000fe200078e0a07 */
[----:B------:R-:W-:Y:S01]  /*0830*/  @!UP0 UMOV UR6, 0x400 ;  /* 0x0000040000068882 */ /* 0x000fe20000000000 */
[----:B----4-:R-:W-:-:S02]  /*0840*/  ISETP.EQ.U32.AND P2, PT, R13, 0x1, PT ;  /* 0x000000010d00780c */ /* 0x010fc40003f42070 */
[----:B------:R-:W-:Y:S01]  /*0850*/  IMAD R22, R6, 0x4, R7 ;  /* 0x0000000406167824 */ /* 0x000fe200078e0207 */
[----:B---3--:R-:W-:Y:S02]  /*0860*/  I2FP.F32.U32 R6, R4 ;  /* 0x0000000400067245 */ /* 0x008fe40000201000 */
[----:B------:R-:W3:Y:S01]  /*0870*/  LDC R7, c[0x0][0x148] ;  /* 0x00005200ff077b82 */ /* 0x000ee20000000800 */
[----:B------:R-:W-:Y:S02]  /*0880*/  ISETP.NE.AND P1, PT, R2, 0x3, PT ;  /* 0x000000030200780c */ /* 0x000fe40003f25270 */
[----:B------:R-:W-:Y:S01]  /*0890*/  LEA.HI R0, R22, R22, RZ, 0x1 ;  /* 0x0000001616007211 */ /* 0x000fe200078f08ff */
[----:B0-----:R-:W-:Y:S01]  /*08a0*/  IMAD.MOV R15, RZ, RZ, -R11 ;  /* 0x000000ffff0f7224 */ /* 0x001fe200078e0a0b */
[----:B------:R-:W-:Y:S02]  /*08b0*/  ISETP.EQ.OR P1, PT, R2, RZ, !P1 ;  /* 0x000000ff0200720c */ /* 0x000fe40004f22670 */
[----:B------:R-:W-:Y:S01]  /*08c0*/  LOP3.LUT R11, R0, 0xfffffffe, RZ, 0xc0, !PT ;  /* 0xfffffffe000b7812 */ /* 0x000fe200078ec0ff */
[----:B------:R-:W-:Y:S01]  /*08d0*/  FMUL R0, R6, UR4 ;  /* 0x0000000406007c20 */ /* 0x000fe20008400000 */
[----:B--2---:R-:W-:Y:S01]  /*08e0*/  IMAD R6, R12, R15, UR8 ;  /* 0x000000080c067e24 */ /* 0x004fe2000f8e020f */
[----:B------:R-:W-:Y:S01]  /*08f0*/  UMOV UR4, 0x20 ;  /* 0x0000002000047882 */ /* 0x000fe20000000000 */
[----:B------:R-:W-:Y:S01]  /*0900*/  VIADD R12, R5, 0xffffffff ;  /* 0xffffffff050c7836 */ /* 0x000fe20000000000 */
[----:B------:R-:W-:-:S04]  /*0910*/  @!UP0 UIADD3 UR4, -UR4, 0x100000, URZ ;  /* 0x0010000004048890 */ /* 0x000fc8000fffe13f */
[----:B------:R-:W-:Y:S02]  /*0920*/  @!UP0 USHF.L.U32 UR5, UR4, 0xb, URZ ;  /* 0x0000000b04058899 */ /* 0x000fe4000800063f */
[----:B------:R-:W-:Y:S01]  /*0930*/  @!UP0 USHF.L.U32 UR4, UR4, 0x1, URZ ;  /* 0x0000000104048899 */ /* 0x000fe2000800063f */
[----:B------:R-:W-:Y:S01]  /*0940*/  IMAD.IADD R11, R22, 0x1, -R11 ;  /* 0x00000001160b7824 */ /* 0x000fe200078e0a0b */
[----:B------:R-:W0:Y:S01]  /*0950*/  F2I.U32.TRUNC.NTZ R0, R0 ;  /* 0x0000000000007305 */ /* 0x000e22000020f000 */
[----:B------:R-:W-:Y:S01]  /*0960*/  ISETP.EQ.AND P1, PT, R5, RZ, P1 ;  /* 0x000000ff0500720c */ /* 0x000fe20000f22270 */
[----:B-1----:R-:W-:Y:S01]  /*0970*/  @!UP0 ULEA UR6, UR7, UR6, 0x18 ;  /* 0x0000000607068291 */ /* 0x002fe2000f8ec03f */
[----:B------:R-:W-:Y:S01]  /*0980*/  ISETP.GE.U32.AND P6, PT, R12, 0x2, PT ;  /* 0x000000020c00780c */ /* 0x000fe20003fc6070 */
[----:B------:R-:W-:Y:S01]  /*0990*/  VOTEU.ALL UP0, P0 ;  /* 0x00000000003f7886 */ /* 0x000fe20000000000 */
[----:B------:R-:W-:Y:S01]  /*09a0*/  ISETP.NE.AND P4, PT, R11, R6, PT ;  /* 0x000000060b00720c */ /* 0x000fe20003f85270 */
[----:B------:R-:W-:Y:S01]  /*09b0*/  IMAD.SHL.U32 R11, R22, 0x4, RZ ;  /* 0x00000004160b7824 */ /* 0x000fe200078e00ff */
[----:B------:R-:W-:-:S02]  /*09c0*/  LOP3.LUT P0, RZ, R10, 0x7, RZ, 0xc0, !PT ;  /* 0x000000070aff7812 */ /* 0x000fc4000780c0ff */
[----:B------:R-:W-:Y:S02]  /*09d0*/  SEL R16, RZ, 0x1, !P1 ;  /* 0x00000001ff107807 */ /* 0x000fe40004800000 */
[----:B------:R-:W-:Y:S02]  /*09e0*/  LOP3.LUT R22, R22, 0xc, R11, 0x78, !PT ;  /* 0x0000000c16167812 */ /* 0x000fe400078e780b */
[----:B------:R-:W-:Y:S01]  /*09f0*/  SEL R16, R16, 0x2, P6 ;  /* 0x0000000210107807 */ /* 0x000fe20003000000 */
[----:B------:R-:W1:Y:S02]  /*0a00*/  FENCE.VIEW.ASYNC.S ;  /* 0x00000000000073c6 */ /* 0x000e640000000000 */
[----:B-1----:R1:W2:Y:S01]  /*0a10*/  @!UP0 SYNCS.EXCH.64 URZ, [UR6+0x1c0], UR4 ;  /* 0x0001c004063f85b2 */ /* 0x0022a20008000100 */
[----:B0-----:R-:W-:Y:S01]  /*0a20*/  IMAD.MOV R24, RZ, RZ, -R0 ;  /* 0x000000ffff187224 */ /* 0x001fe200078e0a00 */
[C---:B------:R-:W-:Y:S02]  /*0a30*/  ISETP.LT.U32.AND P0, PT, R22.reuse, 0x2, !P0 ;  /* 0x000000021600780c */ /* 0x040fe40004701070 */
[----:B------:R-:W-:Y:S01]  /*0a40*/  @P4 LEA.HI R0, R22, R22, RZ, 0x1 ;  /* 0x0000001616004211 */ /* 0x000fe200078f08ff */
[----:B---3--:R-:W-:-:S03]  /*0a50*/  IMAD R9, R7, R24, R4 ;  /* 0x0000001807097224 */ /* 0x008fc600078e0204 */
[----:B------:R-:W-:-:S04]  /*0a60*/  @P4 SHF.R.S32.HI R0, RZ, 0x1, R0 ;  /* 0x00000001ff004819 */ /* 0x000fc80000011400 */
[----:B------:R-:W-:Y:S02]  /*0a70*/  @P4 ISETP.NE.AND P5, PT, R0, R9, PT ;  /* 0x000000090000420c */ /* 0x000fe40003fa5270 */
[----:B------:R-:W-:Y:S02]  /*0a80*/  SEL R0, RZ, 0x1, !P0 ;  /* 0x00000001ff007807 */ /* 0x000fe40004000000 */
[----:B------:R-:W-:Y:S01]  /*0a90*/  @P4 SEL R23, RZ, 0x1, P5 ;  /* 0x00000001ff174807 */ /* 0x000fe20002800000 */
[----:B------:R1:W0:Y:S01]  /*0aa0*/  @!UP1 SYNCS.EXCH.64 URZ, [UR6+0x1c8], UR4 ;  /* 0x0001c804063f95b2 */ /* 0x0002220008000100 */
[----:B------:R-:W-:Y:S02]  /*0ab0*/  NOP ;  /* 0x0000000000007918 */ /* 0x000fe40000000000 */
[----:B------:R-:W-:Y:S02]  /*0ac0*/  LOP3.LUT R23, R23, R0, RZ, 0xc0, !PT ;  /* 0x0000000017177212 */ /* 0x000fe400078ec0ff */
[----:B------:R-:W-:Y:S01]  /*0ad0*/  LOP3.LUT R0, R3, 0x7f, RZ, 0xc0, !PT ;  /* 0x0000007f03007812 */ /* 0x000fe200078ec0ff */
[----:B-12---:R-:W-:Y:S06]  /*0ae0*/  @!P2 BRA `(.L_x_4) ;  /* 0x000000000008a947 */ /* 0x006fec0003800000 */
[----:B0-----:R-:W-:Y:S01]  /*0af0*/  UCGABAR_ARV ;  /* 0x00000000000079c7 */ /* 0x001fe20008000000 */
[----:B------:R-:W-:Y:S05]  /*0b00*/  BRA `(.L_x_5) ;  /* 0x0000000000047947 */ /* 0x000fea0003800000 */
.L_x_4:
[----:B0-----:R-:W-:Y:S01]  /*0b10*/  NOP ;  /* 0x0000000000007918 */ /* 0x001fe20000000000 */
.L_x_5:
[----:B------:R-:W0:Y:S01]  /*0b20*/  LDC R17, c[0x0][0x65c] ;  /* 0x00019700ff117b82 */ /* 0x000e220000000800 */
[----:B------:R-:W-:Y:S02]  /*0b30*/  IMAD.U32 R10, RZ, RZ, UR8 ;  /* 0x00000008ff0a7e24 */ /* 0x000fe4000f8e00ff */
[----:B------:R-:W-:Y:S01]  /*0b40*/  IMAD.MOV.U32 R11, RZ, RZ, RZ ;  /* 0x000000ffff0b7224 */ /* 0x000fe200078e00ff */
[----:B0-----:R-:W-:-:S04]  /*0b50*/  ISETP.NE.AND P1, PT, R17, 0x1, PT ;  /* 0x000000011100780c */ /* 0x001fc80003f25270 */
[----:B------:R-:W-:-:S09]  /*0b60*/  P2R R5, PR, RZ, 0x2 ;  /* 0x00000002ff057803 */ /* 0x000fd20000000000 */
[----:B------:R-:W0:Y:S01]  /*0b70*/  @P1 LDC R19, c[0x0][0x10] ;  /* 0x00000400ff131b82 */ /* 0x000e220000000800 */
[----:B------:R-:W-:Y:S02]  /*0b80*/  @P1 IMAD.MOV.U32 R5, RZ, RZ, RZ ;  /* 0x000000ffff051224 */ /* 0x000fe400078e00ff */
[----:B------:R-:W-:-:S05]  /*0b90*/  @P1 IMAD.MOV.U32 R13, RZ, RZ, RZ ;  /* 0x000000ffff0d1224 */ /* 0x000fca00078e00ff */
[----:B------:R-:W1:Y:S01]  /*0ba0*/  @!P1 LDC R9, c[0x0][0xc] ;  /* 0x00000300ff099b82 */ /* 0x000e620000000800 */
[----:B------:R-:W-:Y:S01]  /*0bb0*/  ULDC UR4, c[0x0][0xc] ;  /* 0x0000030000047ab9 */ /* 0x000fe20000000800 */
[----:B------:R-:W-:Y:S01]  /*0bc0*/  ULDC UR5, c[0x0][0x10] ;  /* 0x0000040000057ab9 */ /* 0x000fe20000000800 */
[----:B------:R-:W-:Y:S01]  /*0bd0*/  ULDC UR6, c[0x0][0x14] ;  /* 0x0000050000067ab9 */ /* 0x000fe20000000800 */
[----:B------:R-:W-:-:S04]  /*0be0*/  UIMAD.WIDE.U32 UR4, UR4, UR5, URZ ;  /* 0x00000005040472a5 */ /* 0x000fc8000f8e003f */
[----:B------:R-:W-:Y:S02]  /*0bf0*/  UIMAD.WIDE.U32 UR36, UR4, UR6, URZ ;  /* 0x00000006042472a5 */ /* 0x000fe4000f8e003f */
[----:B------:R-:W-:-:S04]  /*0c00*/  UIMAD UR42, UR5, UR6, URZ ;  /* 0x00000006052a72a4 */ /* 0x000fc8000f8e023f */
[----:B------:R-:W-:Y:S01]  /*0c10*/  UIADD3 UR42, UR37, UR42, URZ ;  /* 0x0000002a252a7290 */ /* 0x000fe2000fffe03f */
[----:B0-----:R-:W-:-:S04]  /*0c20*/  @P1 IMAD.WIDE.U32 R18, R19, UR8, R4 ;  /* 0x0000000813121c25 */ /* 0x001fc8000f8e0004 */
[----:B------:R-:W-:Y:S02]  /*0c30*/  @P1 IMAD.IADD R19, R19, 0x1, R13 ;  /* 0x0000000113131824 */ /* 0x000fe400078e020d */
[----:B-1----:R-:W-:-:S04]  /*0c40*/  @!P1 IMAD.WIDE.U32 R10, R4, R9, R10 ;  /* 0x00000009040a9225 */ /* 0x002fc800078e000a */
[----:B------:R-:W-:Y:S02]  /*0c50*/  @!P1 IMAD.MOV.U32 R18, RZ, RZ, R10 ;  /* 0x000000ffff129224 */ /* 0x000fe400078e000a */
[----:B------:R-:W-:Y:S01]  /*0c60*/  @!P1 IMAD.MOV.U32 R19, RZ, RZ, R11 ;  /* 0x000000ffff139224 */ /* 0x000fe200078e000b */
[----:B------:R-:W-:Y:S06]  /*0c70*/  @!P2 BRA `(.L_x_6) ;  /* 0x00000000000ca947 */ /* 0x000fec0003800000 */
[----:B------:R-:W-:Y:S01]  /*0c80*/  UCGABAR_WAIT ;  /* 0x0000000000007dc7 */ /* 0x000fe20008000000 */
[----:B------:R-:W-:Y:S01]  /*0c90*/  CCTL.IVALL ;  /* 0x00000000ff00798f */ /* 0x000fe20002000000 */
[----:B------:R-:W-:Y:S05]  /*0ca0*/  BRA `(.L_x_7) ;  /* 0x0000000000047947 */ /* 0x000fea0003800000 */
.L_x_6:
[----:B------:R-:W-:Y:S06]  /*0cb0*/  BAR.SYNC.DEFER_BLOCKING 0x0 ;  /* 0x0000000000007b1d */ /* 0x000fec0000010000 */
.L_x_7:
[----:B------:R-:W-:Y:S05]  /*0cc0*/  @!P3 BRA `(.L_x_8) ;  /* 0x00000024009cb947 */ /* 0x000fea0003800000 */
[----:B------:R-:W-:-:S13]  /*0cd0*/  ISETP.GT.U32.AND P0, PT, R12, 0x1, PT ;  /* 0x000000010c00780c */ /* 0x000fda0003f04070 */
[----:B------:R-:W-:Y:S05]  /*0ce0*/  @P0 EXIT ;  /* 0x000000000000094d */ /* 0x000fea0003800000 */
[----:B------:R-:W-:Y:S01]  /*0cf0*/  ULDC.64 UR4, c[0x0][0x650] ;  /* 0x0001940000047ab9 */ /* 0x000fe20000000a00 */
[----:B------:R-:W-:Y:S01]  /*0d00*/  PRMT R2, RZ, 0x7610, R2 ;  /* 0x00007610ff027816 */ /* 0x000fe20000000002 */
[----:B------:R-:W-:Y:S01]  /*0d10*/  IMAD.MOV.U32 R43, RZ, RZ, -0x1 ;  /* 0xffffffffff2b7424 */ /* 0x000fe200078e00ff */
[----:B------:R-:W-:Y:S01]  /*0d20*/  ISETP.GE.U32.AND P0, PT, R18, UR4, PT ;  /* 0x0000000412007c0c */ /* 0x000fe2000bf06070 */
[----:B------:R-:W-:Y:S02]  /*0d30*/  IMAD.MOV.U32 R45, RZ, RZ, -0x1 ;  /* 0xffffffffff2d7424 */ /* 0x000fe400078e00ff */
[----:B------:R-:W-:Y:S01]  /*0d40*/  IMAD.MOV.U32 R47, RZ, RZ, -0x1 ;  /* 0xffffffffff2f7424 */ /* 0x000fe200078e00ff */
[----:B------:R-:W-:-:S13]  /*0d50*/  ISETP.GE.U32.AND.EX P0, PT, R19, UR5, PT, P0 ;  /* 0x0000000513007c0c */ /* 0x000fda000bf06100 */
[----:B------:R-:W-:Y:S05]  /*0d60*/  @P0 BRA `(.L_x_9) ;  /* 0x0000000400280947 */ /* 0x000fea0003800000 */
[----:B------:R-:W0:Y:S01]  /*0d70*/  LDC.64 R26, c[0x0][0x628] ;  /* 0x00018a00ff1a7b82 */ /* 0x000e220000000a00 */
[----:B------:R-:W-:Y:S02]  /*0d80*/  IMAD.MOV.U32 R10, RZ, RZ, R18 ;  /* 0x000000ffff0a7224 */ /* 0x000fe400078e0012 */
[----:B------:R-:W-:-:S05]  /*0d90*/  IMAD.MOV.U32 R11, RZ, RZ, R19 ;  /* 0x000000ffff0b7224 */ /* 0x000fca00078e0013 */
[----:B------:R-:W1:Y:S08]  /*0da0*/  LDC R2, c[0x0][0x630] ;  /* 0x00018c00ff027b82 */ /* 0x000e700000000800 */
[----:B------:R-:W2:Y:S01]  /*0db0*/  LDC.64 R28, c[0x0][0x620] ;  /* 0x00018800ff1c7b82 */ /* 0x000ea20000000a00 */
[----:B0-----:R-:W-:-:S04]  /*0dc0*/  ISETP.NE.U32.AND P0, PT, R26, RZ, PT ;  /* 0x000000ff1a00720c */ /* 0x001fc80003f05070 */
[----:B------:R-:W-:-:S13]  /*0dd0*/  ISETP.NE.AND.EX P0, PT, R27, RZ, PT, P0 ;  /* 0x000000ff1b00720c */ /* 0x000fda0003f05300 */
[----:B-12---:R-:W-:Y:S05]  /*0de0*/  @!P0 BRA `(.L_x_10) ;  /* 0x0000000000288947 */ /* 0x006fea0003800000 */
[----:B------:R-:W0:Y:S02]  /*0df0*/  LDC R9, c[0x0][0x634] ;  /* 0x00018d00ff097b82 */ /* 0x000e240000000800 */
[----:B0-----:R-:W-:-:S05]  /*0e00*/  IADD3 R9, P0, R18, R9, RZ ;  /* 0x0000000912097210 */ /* 0x001fca0007f1e0ff */
[----:B------:R-:W-:-:S04]  /*0e10*/  IMAD.X R21, RZ, RZ, R19, P0 ;  /* 0x000000ffff157224 */ /* 0x000fc800000e0613 */
[----:B------:R-:W-:-:S04]  /*0e20*/  IMAD.WIDE.U32 R10, R21, R26, RZ ;  /* 0x0000001a150a7225 */ /* 0x000fc800078e00ff */
[----:B------:R-:W-:-:S04]  /*0e30*/  IMAD.WIDE.U32 R12, P0, R9, R27, R10 ;  /* 0x0000001b090c7225 */ /* 0x000fc8000780000a */
[----:B------:R-:W-:-:S04]  /*0e40*/  IMAD.WIDE.U32 R10, R9, R26, RZ ;  /* 0x0000001a090a7225 */ /* 0x000fc800078e00ff */
[----:B------:R-:W-:Y:S01]  /*0e50*/  IMAD.X R15, RZ, RZ, RZ, P0 ;  /* 0x000000ffff0f7224 */ /* 0x000fe200000e06ff */
[----:B------:R-:W-:Y:S01]  /*0e60*/  IADD3 RZ, P0, R11, R12, RZ ;  /* 0x0000000c0bff7210 */ /* 0x000fe20007f1e0ff */
[----:B------:R-:W-:-:S04]  /*0e70*/  IMAD.MOV.U32 R14, RZ, RZ, R13 ;  /* 0x000000ffff0e7224 */ /* 0x000fc800078e000d */
[----:B------:R-:W-:-:S08]  /*0e80*/  IMAD.WIDE.U32.X R10, R21, R27, R14, P0 ;  /* 0x0000001b150a7225 */ /* 0x000fd000000e040e */
.L_x_10:
[----:B------:R-:W0:Y:S01]  /*0e90*/  LDC.64 R30, c[0x0][0x640] ;  /* 0x00019000ff1e7b82 */ /* 0x000e220000000a00 */
[-CC-:B------:R-:W-:Y:S01]  /*0ea0*/  SHF.R.U64 R47, R10, R2.reuse, R11.reuse ;  /* 0x000000020a2f7219 */ /* 0x180fe2000000120b */
[----:B------:R-:W-:Y:S01]  /*0eb0*/  IMAD.MOV.U32 R25, RZ, RZ, 0x1 ;  /* 0x00000001ff197424 */ /* 0x000fe200078e00ff */
[----:B------:R-:W-:Y:S02]  /*0ec0*/  SHF.R.U32.HI R2, RZ, R2, R11 ;  /* 0x00000002ff027219 */ /* 0x000fe4000001160b */
[----:B------:R-:W-:-:S03]  /*0ed0*/  IADD3 R5, P0, RZ, -R47, RZ ;  /* 0x8000002fff057210 */ /* 0x000fc60007f1e0ff */
[----:B------:R-:W1:Y:S02]  /*0ee0*/  LDC R12, c[0x0][0x618] ;  /* 0x00018600ff0c7b82 */ /* 0x000e640000000800 */
[----:B------:R-:W-:Y:S02]  /*0ef0*/  IMAD.X R9, RZ, RZ, ~R2, P0 ;  /* 0x000000ffff097224 */ /* 0x000fe400000e0e02 */
[----:B------:R-:W-:-:S04]  /*0f00*/  IMAD.WIDE.U32 R10, R5, R28, R18 ;  /* 0x0000001c050a7225 */ /* 0x000fc800078e0012 */
[----:B------:R-:W2:Y:S01]  /*0f10*/  LDC R20, c[0x0][0x608] ;  /* 0x00018200ff147b82 */ /* 0x000ea20000000800 */
[----:B------:R-:W-:Y:S02]  /*0f20*/  IMAD R2, R9, R28, RZ ;  /* 0x0000001c09027224 */ /* 0x000fe400078e02ff */
[----:B------:R-:W-:Y:S02]  /*0f30*/  IMAD.MOV.U32 R9, RZ, RZ, -0x1 ;  /* 0xffffffffff097424 */ /* 0x000fe400078e00ff */
[----:B------:R-:W-:Y:S02]  /*0f40*/  IMAD R5, R5, R29, R2 ;  /* 0x0000001d05057224 */ /* 0x000fe400078e0202 */
[----:B------:R-:W-:Y:S01]  /*0f50*/  IMAD R29, R7, R24, R4 ;  /* 0x00000018071d7224 */ /* 0x000fe200078e0204 */
[----:B------:R-:W3:Y:S01]  /*0f60*/  LDC R26, c[0x0][0x658] ;  /* 0x00019600ff1a7b82 */ /* 0x000ee20000000800 */
[----:B------:R-:W-:Y:S01]  /*0f70*/  IMAD.IADD R5, R11, 0x1, R5 ;  /* 0x000000010b057824 */ /* 0x000fe200078e0205 */
[----:B0-----:R-:W-:-:S04]  /*0f80*/  ISETP.NE.U32.AND P0, PT, R30, RZ, PT ;  /* 0x000000ff1e00720c */ /* 0x001fc80003f05070 */
[----:B------:R-:W-:Y:S02]  /*0f90*/  ISETP.NE.AND.EX P0, PT, R31, RZ, PT, P0 ;  /* 0x000000ff1f00720c */ /* 0x000fe40003f05300 */
[----:B------:R-:W0:Y:S01]  /*0fa0*/  LDC R43, c[0x0][0x600] ;  /* 0x00018000ff2b7b82 */ /* 0x000e220000000800 */
[-CC-:B-1----:R-:W-:Y:S02]  /*0fb0*/  SHF.R.U64 R14, R10, R12.reuse, R5.reuse ;  /* 0x0000000c0a0e7219 */ /* 0x182fe40000001205 */
[----:B------:R-:W-:-:S05]  /*0fc0*/  SHF.R.U32.HI R5, RZ, R12, R5 ;  /* 0x0000000cff057219 */ /* 0x000fca0000011605 */
[----:B------:R-:W1:Y:S01]  /*0fd0*/  LDC R21, c[0x0][0x648] ;  /* 0x00019200ff157b82 */ /* 0x000e620000000800 */
[-CC-:B--2---:R-:W-:Y:S02]  /*0fe0*/  SHF.R.U64 R32, R14, R20.reuse, R5.reuse ;  /* 0x000000140e207219 */ /* 0x184fe40000001205 */
[----:B------:R-:W-:-:S05]  /*0ff0*/  SHF.R.U32.HI R5, RZ, R20, R5 ;  /* 0x00000014ff057219 */ /* 0x000fca0000011605 */
[----:B------:R-:W2:Y:S01]  /*1000*/  LDC R28, c[0x0][0x638] ;  /* 0x00018e00ff1c7b82 */ /* 0x000ea20000000800 */
[-CC-:B---3--:R-:W-:Y:S02]  /*1010*/  SHF.R.U64 R20, R32, R26.reuse, R5.reuse ;  /* 0x0000001a20147219 */ /* 0x188fe40000001205 */
[-C--:B------:R-:W-:Y:S02]  /*1020*/  SHF.L.U32 R2, R9, R26.reuse, RZ ;  /* 0x0000001a09027219 */ /* 0x080fe400000006ff */
[----:B------:R-:W-:Y:S01]  /*1030*/  SHF.R.U32.HI R5, RZ, R26, R5 ;  /* 0x0000001aff057219 */ /* 0x000fe20000011605 */
[----:B------:R-:W-:Y:S01]  /*1040*/  IMAD.MOV.U32 R4, RZ, RZ, R20 ;  /* 0x000000ffff047224 */ /* 0x000fe200078e0014 */
[----:B------:R-:W-:Y:S01]  /*1050*/  LOP3.LUT R7, RZ, R2, RZ, 0x33, !PT ;  /* 0x00000002ff077212 */ /* 0x000fe200078e33ff */
[----:B------:R-:W3:Y:S01]  /*1060*/  LDC R27, c[0x0][0x610] ;  /* 0x00018400ff1b7b82 */ /* 0x000ee20000000800 */
[----:B------:R-:W-:Y:S05]  /*1070*/  @!P0 BRA `(.L_x_11) ;  /* 0x0000000000288947 */ /* 0x000fea0003800000 */
[----:B------:R-:W4:Y:S02]  /*1080*/  LDC R9, c[0x0][0x64c] ;  /* 0x00019300ff097b82 */ /* 0x000f240000000800 */
[----:B----4-:R-:W-:-:S05]  /*1090*/  IADD3 R9, P0, R20, R9, RZ ;  /* 0x0000000914097210 */ /* 0x010fca0007f1e0ff */
        /* <DEDUP_REMOVED lines=8> */
.L_x_11:
[----:B-1----:R-:W-:Y:S01]  /*1120*/  SHF.R.U64 R4, R4, R21, R5 ;  /* 0x0000001504047219 */ /* 0x002fe20000001205 */
[----:B0-----:R-:W-:Y:S01]  /*1130*/  VIADD R5, R43, 0xffffffff ;  /* 0xffffffff2b057836 */ /* 0x001fe20000000000 */
[----:B------:R-:W-:Y:S02]  /*1140*/  SHF.L.U32 R2, R25, R26, RZ ;  /* 0x0000001a19027219 */ /* 0x000fe400000006ff */
[----:B------:R-:W-:Y:S01]  /*1150*/  LOP3.LUT R7, R32, R7, RZ, 0xc0, !PT ;  /* 0x0000000720077212 */ /* 0x000fe200078ec0ff */
[----:B------:R-:W-:Y:S01]  /*1160*/  IMAD.MOV R9, RZ, RZ, -R4 ;  /* 0x000000ffff097224 */ /* 0x000fe200078e0a04 */
[----:B------:R-:W-:Y:S02]  /*1170*/  SEL R6, R6, R29, !P1 ;  /* 0x0000001d06067207 */ /* 0x000fe40004800000 */
[----:B------:R-:W-:Y:S01]  /*1180*/  LOP3.LUT R5, R14, R5, RZ, 0xc0, !PT ;  /* 0x000000050e057212 */ /* 0x000fe200078ec0ff */
[----:B------:R-:W-:Y:S02]  /*1190*/  IMAD R7, R2, R4, R7 ;  /* 0x0000000402077224 */ /* 0x000fe400078e0207 */
[----:B--2---:R-:W-:-:S02]  /*11a0*/  IMAD R2, R9, R28, R20 ;  /* 0x0000001c09027224 */ /* 0x004fc400078e0214 */
[----:B---3--:R-:W-:Y:S02]  /*11b0*/  IMAD R6, R7, R27, R6 ;  /* 0x0000001b07067224 */ /* 0x008fe400078e0206 */
[----:B------:R-:W-:Y:S02]  /*11c0*/  IMAD R43, R2, R43, R5 ;  /* 0x0000002b022b7224 */ /* 0x000fe400078e0205 */
[----:B------:R-:W-:-:S03]  /*11d0*/  IMAD.MOV.U32 R4, RZ, RZ, 0x1 ;  /* 0x00000001ff047424 */ /* 0x000fc600078e00ff */
[----:B------:R-:W-:Y:S02]  /*11e0*/  SEL R45, R43, R6, !P1 ;  /* 0x000000062b2d7207 */ /* 0x000fe40004800000 */
[----:B------:R-:W-:Y:S02]  /*11f0*/  PRMT R2, R4, 0x7610, R2 ;  /* 0x0000761004027816 */ /* 0x000fe40000000002 */
[----:B------:R-:W-:-:S07]  /*1200*/  SEL R43, R6, R43, !P1 ;  /* 0x0000002b062b7207 */ /* 0x000fce0004800000 */
.L_x_9:
[----:B------:R-:W-:-:S08]  /*1210*/  NOP ;  /* 0x0000000000007918 */ /* 0x000fd00000000000 */
[----:B------:R-:W0:Y:S02]  /*1220*/  USETMAXREG.TRY_ALLOC.CTAPOOL UP0, 0xe8 ;  /* 0x000000e8000079c8 */ /* 0x000e240008000600 */
[----:B0-----:R-:W-:-:S13]  /*1230*/  PLOP3.LUT P0, PT, PT, PT, UP0, 0x80, 0x0 ;  /* 0x000000000000781c */ /* 0x001fda0003f0f008 */
[----:B------:R-:W-:Y:S05]  /*1240*/  @!P0 BRA `(.L_x_9) ;  /* 0xfffffffc00f08947 */ /* 0x000fea000383ffff */
[----:B------:R-:W-:Y:S01]  /*1250*/  ULDC.64 UR4, c[0x0][0x598] ;  /* 0x0001660000047ab9 */ /* 0x000fe20000000a00 */
[----:B------:R-:W-:Y:S01]  /*1260*/  ULDC.64 UR38, c[0x0][0x208] ;  /* 0x0000820000267ab9 */ /* 0x000fe20000000a00 */
[----:B------:R-:W-:-:S04]  /*1270*/  ISETP.NE.U32.AND P0, PT, RZ, UR4, PT ;  /* 0x00000004ff007c0c */ /* 0x000fc8000bf05070 */
[----:B------:R-:W-:-:S13]  /*1280*/  ISETP.NE.AND.EX P0, PT, RZ, UR5, PT, P0 ;  /* 0x00000005ff007c0c */ /* 0x000fda000bf05300 */
[----:B------:R-:W-:Y:S05]  /*1290*/  @!P0 BRA `(.L_x_12) ;  /* 0x00000000001c8947 */ /* 0x000fea0003800000 */
[----:B------:R-:W0:Y:S02]  /*12a0*/  LDC.64 R4, c[0x0][0x598] ;  /* 0x00016600ff047b82 */ /* 0x000e240000000a00 */
[----:B0-----:R-:W2:Y:S02]  /*12b0*/  LDG.E.64 R4, desc[UR38][R4.64] ;  /* 0x0000002604047981 */ /* 0x001ea4000c1e1b00 */
[----:B--2---:R-:W-:-:S04]  /*12c0*/  ISETP.NE.U32.AND P0, PT, R4, RZ, PT ;  /* 0x000000ff0400720c */ /* 0x004fc80003f05070 */
[----:B------:R-:W-:-:S13]  /*12d0*/  ISETP.NE.AND.EX P0, PT, R5, RZ, PT, P0 ;  /* 0x000000ff0500720c */ /* 0x000fda0003f05300 */
[----:B------:R-:W-:Y:S05]  /*12e0*/  @!P0 BRA `(.L_x_12) ;  /* 0x0000000000088947 */ /* 0x000fea0003800000 */
[----:B------:R0:W5:Y:S01]  /*12f0*/  LD.E R34, desc[UR38][R4.64] ;  /* 0x0000002604227980 */ /* 0x000162000c101900 */
[----:B------:R-:W-:Y:S05]  /*1300*/  BRA `(.L_x_13) ;  /* 0x0000000000247947 */ /* 0x000fea0003800000 */
.L_x_12:
[----:B------:R-:W-:Y:S02]  /*1310*/  ULDC.64 UR4, c[0x0][0x588] ;  /* 0x0001620000047ab9 */ /* 0x000fe40000000a00 */
[----:B------:R-:W-:-:S04]  /*1320*/  ISETP.NE.U32.AND P0, PT, RZ, UR4, PT ;  /* 0x00000004ff007c0c */ /* 0x000fc8000bf05070 */
[----:B------:R-:W-:-:S13]  /*1330*/  ISETP.NE.AND.EX P0, PT, RZ, UR5, PT, P0 ;  /* 0x00000005ff007c0c */ /* 0x000fda000bf05300 */
[----:B------:R-:W-:Y:S05]  /*1340*/  @!P0 BRA `(.L_x_14) ;  /* 0x00000000000c8947 */ /* 0x000fea0003800000 */
[----:B------:R-:W0:Y:S02]  /*1350*/  LDC.64 R34, c[0x0][0x588] ;  /* 0x00016200ff227b82 */ /* 0x000e240000000a00 */
[----:B0-----:R1:W5:Y:S01]  /*1360*/  LDG.E R34, desc[UR38][R34.64] ;  /* 0x0000002622227981 */ /* 0x001362000c1e1900 */
[----:B------:R-:W-:Y:S05]  /*1370*/  BRA `(.L_x_13) ;  /* 0x0000000000087947 */ /* 0x000fea0003800000 */
.L_x_14:
[----:B------:R-:W-:Y:S02]  /*1380*/  ULDC UR4, c[0x0][0x580] ;  /* 0x0001600000047ab9 */ /* 0x000fe40000000800 */
[----:B------:R-:W-:-:S07]  /*1390*/  IMAD.U32 R34, RZ, RZ, UR4 ;  /* 0x00000004ff227e24 */ /* 0x000fce000f8e00ff */
.L_x_13:
[----:B------:R-:W-:Y:S02]  /*13a0*/  ULDC.64 UR4, c[0x0][0x5a0] ;  /* 0x0001680000047ab9 */ /* 0x000fe40000000a00 */
[----:B------:R-:W-:-:S04]  /*13b0*/  ISETP.NE.U32.AND P0, PT, RZ, UR4, PT ;  /* 0x00000004ff007c0c */ /* 0x000fc8000bf05070 */
[----:B------:R-:W-:-:S13]  /*13c0*/  ISETP.NE.AND.EX P0, PT, RZ, UR5, PT, P0 ;  /* 0x00000005ff007c0c */ /* 0x000fda000bf05300 */
[----:B------:R-:W-:Y:S05]  /*13d0*/  @!P0 BRA `(.L_x_15) ;  /* 0x00000000001c8947 */ /* 0x000fea0003800000 */
[----:B0-----:R-:W0:Y:S02]  /*13e0*/  LDC.64 R4, c[0x0][0x5a0] ;  /* 0x00016800ff047b82 */ /* 0x001e240000000a00 */
[----:B0-----:R-:W2:Y:S02]  /*13f0*/  LDG.E.64 R4, desc[UR38][R4.64] ;  /* 0x0000002604047981 */ /* 0x001ea4000c1e1b00 */
[----:B--2---:R-:W-:-:S04]  /*1400*/  ISETP.NE.U32.AND P0, PT, R4, RZ, PT ;  /* 0x000000ff0400720c */ /* 0x004fc80003f05070 */
[----:B------:R-:W-:-:S13]  /*1410*/  ISETP.NE.AND.EX P0, PT, R5, RZ, PT, P0 ;  /* 0x000000ff0500720c */ /* 0x000fda0003f05300 */
[----:B------:R-:W-:Y:S05]  /*1420*/  @!P0 BRA `(.L_x_15) ;  /* 0x0000000000088947 */ /* 0x000fea0003800000 */
[----:B-1----:R0:W5:Y:S01]  /*1430*/  LD.E R35, desc[UR38][R4.64] ;  /* 0x0000002604237980 */ /* 0x002162000c101900 */
[----:B------:R-:W-:Y:S05]  /*1440*/  BRA `(.L_x_16) ;  /* 0x0000000000247947 */ /* 0x000fea0003800000 */
.L_x_15:
[----:B------:R-:W-:Y:S02]  /*1450*/  ULDC.64 UR4, c[0x0][0x590] ;  /* 0x0001640000047ab9 */ /* 0x000fe40000000a00 */
[----:B------:R-:W-:-:S04]  /*1460*/  ISETP.NE.U32.AND P0, PT, RZ, UR4, PT ;  /* 0x00000004ff007c0c */ /* 0x000fc8000bf05070 */
[----:B------:R-:W-:-:S13]  /*1470*/  ISETP.NE.AND.EX P0, PT, RZ, UR5, PT, P0 ;  /* 0x00000005ff007c0c */ /* 0x000fda000bf05300 */
[----:B------:R-:W-:Y:S05]  /*1480*/  @!P0 BRA `(.L_x_17) ;  /* 0x00000000000c8947 */ /* 0x000fea0003800000 */
[----:B0-----:R-:W1:Y:S02]  /*1490*/  LDC.64 R4, c[0x0][0x590] ;  /* 0x00016400ff047b82 */ /* 0x001e640000000a00 */
[----:B-1----:R1:W5:Y:S01]  /*14a0*/  LDG.E R35, desc[UR38][R4.64] ;  /* 0x0000002604237981 */ /* 0x002362000c1e1900 */
[----:B------:R-:W-:Y:S05]  /*14b0*/  BRA `(.L_x_16) ;  /* 0x0000000000087947 */ /* 0x000fea0003800000 */
.L_x_17:
[----:B------:R-:W-:Y:S02]  /*14c0*/  ULDC UR4, c[0x0][0x584] ;  /* 0x0001610000047ab9 */ /* 0x000fe40000000800 */
[----:B-1----:R-:W-:-:S07]  /*14d0*/  IMAD.U32 R35, RZ, RZ, UR4 ;  /* 0x00000004ff237e24 */ /* 0x002fce000f8e00ff */
.L_x_16:
[----:B------:R-:W-:-:S13]  /*14e0*/  LOP3.LUT P0, RZ, R2, 0xff, RZ, 0xc0, !PT ;  /* 0x000000ff02ff7812 */ /* 0x000fda000780c0ff */
[----:B------:R-:W-:Y:S05]  /*14f0*/  @!P0 EXIT ;  /* 0x000000000000894d */ /* 0x000fea0003800000 */
[----:B------:R-:W2:Y:S01]  /*1500*/  LDC R37, c[0x0][0x658] ;  /* 0x00019600ff257b82 */ /* 0x000ea20000000800 */
[----:B------:R-:W-:Y:S01]  /*1510*/  ULDC.64 UR6, c[0x0][0x288] ;  /* 0x0000a20000067ab9 */ /* 0x000fe20000000a00 */
[----:B------:R-:W-:Y:S01]  /*1520*/  SHF.R.U32.HI R2, RZ, 0x2, R3 ;  /* 0x00000002ff027819 */ /* 0x000fe20000011603 */
[----:B------:R-:W-:Y:S01]  /*1530*/  UIADD3 UR4, UR7, 0x1f, URZ ;  /* 0x0000001f07047890 */ /* 0x000fe2000fffe03f */
[----:B------:R-:W-:Y:S01]  /*1540*/  SHF.R.U32.HI R0, RZ, 0x1, R0 ;  /* 0x00000001ff007819 */ /* 0x000fe20000011600 */
[----:B01----:R-:W-:Y:S01]  /*1550*/  IMAD.U32 R5, RZ, RZ, UR6 ;  /* 0x00000006ff057e24 */ /* 0x003fe2000f8e00ff */
[----:B------:R-:W-:Y:S01]  /*1560*/  LOP3.LUT R8, R8, 0x1, RZ, 0xc0, !PT ;  /* 0x0000000108087812 */ /* 0x000fe200078ec0ff */
[----:B------:R-:W-:Y:S01]  /*1570*/  USHF.R.S32.HI UR5, URZ, 0x1f, UR4 ;  /* 0x0000001f3f057899 */ /* 0x000fe20008011404 */
[C---:B------:R-:W-:Y:S01]  /*1580*/  LOP3.LUT R36, R3.reuse, 0x3, RZ, 0xc0, !PT ;  /* 0x0000000303247812 */ /* 0x040fe200078ec0ff */
[C---:B------:R-:W-:Y:S01]  /*1590*/  IMAD.SHL.U32 R38, R3.reuse, 0x2, RZ ;  /* 0x0000000203267824 */ /* 0x040fe200078e00ff */
[----:B------:R-:W-:Y:S01]  /*15a0*/  LOP3.LUT R2, R2, 0x7, RZ, 0xc0, !PT ;  /* 0x0000000702027812 */ /* 0x000fe200078ec0ff */
[----:B------:R-:W-:Y:S01]  /*15b0*/  ULEA.HI UR5, UR5, UR4, URZ, 0x5 ;  /* 0x0000000405057291 */ /* 0x000fe2000f8f283f */
[----:B------:R-:W-:Y:S01]  /*15c0*/  LOP3.LUT R33, R0, 0x30, RZ, 0xc0, !PT ;  /* 0x0000003000217812 */ /* 0x000fe200078ec0ff */
[----:B------:R-:W-:Y:S01]  /*15d0*/  IMAD.SHL.U32 R7, R8, 0x40, RZ ;  /* 0x0000004008077824 */ /* 0x000fe200078e00ff */
[----:B------:R-:W-:Y:S01]  /*15e0*/  LOP3.LUT R39, R3, 0x80, RZ, 0xc0, !PT ;  /* 0x0000008003277812 */ /* 0x000fe200078ec0ff */
[----:B------:R-:W-:Y:S01]  /*15f0*/  IMAD R36, R36, -0x2, R5 ;  /* 0xfffffffe24247824 */ /* 0x000fe200078e0205 */
[----:B------:R-:W-:Y:S01]  /*1600*/  USHF.R.S32.HI UR43, URZ, 0x5, UR5 ;  /* 0x000000053f2b7899 */ /* 0x000fe20008011405 */
[--C-:B------:R-:W-:Y:S01]  /*1610*/  IADD3 R5, RZ, -R33, -R2.reuse ;  /* 0x80000021ff057210 */ /* 0x100fe20007ffe802 */
[----:B------:R-:W-:Y:S01]  /*1620*/  IMAD.MOV.U32 R0, RZ, RZ, -0x1 ;  /* 0xffffffffff007424 */ /* 0x000fe200078e00ff */
[----:B------:R-:W-:Y:S01]  /*1630*/  LOP3.LUT R32, R7, 0x40, R2, 0xe2, !PT ;  /* 0x0000004007207812 */ /* 0x000fe200078ee202 */
[----:B------:R-:W-:Y:S01]  /*1640*/  UISETP.LT.AND UP0, UPT, UR43, 0x1, UPT ;  /* 0x000000012b00788c */ /* 0x000fe2000bf01270 */
[----:B------:R-:W-:Y:S01]  /*1650*/  IMAD.MOV.U32 R2, RZ, RZ, 0x1 ;  /* 0x00000001ff027424 */ /* 0x000fe200078e00ff */
[----:B------:R-:W-:Y:S01]  /*1660*/  ULDC UR4, c[0x0][0x284] ;  /* 0x0000a10000047ab9 */ /* 0x000fe20000000800 */
[----:B------:R-:W-:Y:S01]  /*1670*/  IMAD R5, R8, -0x40, R5 ;  /* 0xffffffc008057824 */ /* 0x000fe200078e0205 */
[----:B--2---:R-:W-:Y:S01]  /*1680*/  SHF.L.U32 R0, R0, R37, RZ ;  /* 0x0000002500007219 */ /* 0x004fe200000006ff */
[----:B------:R-:W-:Y:S01]  /*1690*/  USEL UR44, UR43, 0x1, UP0 ;  /* 0x000000012b2c7887 */ /* 0x000fe20008000000 */
[----:B------:R-:W-:Y:S01]  /*16a0*/  LOP3.LUT R32, R32, R33, RZ, 0xfc, !PT ;  /* 0x0000002120207212 */ /* 0x000fe200078efcff */
[----:B------:R-:W-:Y:S01]  /*16b0*/  VIADD R42, R5, UR4 ;  /* 0x00000004052a7c36 */ /* 0x000fe20008000000 */
[----:B------:R-:W-:Y:S01]  /*16c0*/  SHF.L.U32 R37, R2, R37, RZ ;  /* 0x0000002502257219 */ /* 0x000fe200000006ff */
[----:B------:R-:W-:Y:S01]  /*16d0*/  IMAD.MOV.U32 R33, RZ, RZ, RZ ;  /* 0x000000ffff217224 */ /* 0x000fe200078e00ff */
[----:B------:R-:W-:Y:S01]  /*16e0*/  LOP3.LUT R54, R16, 0x1, RZ, 0xfc, !PT ;  /* 0x0000000110367812 */ /* 0x000fe200078efcff */
[----:B------:R-:W-:Y:S01]  /*16f0*/  UIADD3 UR44, UR43, -UR44, URZ ;  /* 0x8000002c2b2c7290 */ /* 0x000fe2000fffe03f */
[----:B------:R-:W-:Y:S01]  /*1700*/  SHF.R.U32.HI R39, RZ, 0x7, R39 ;  /* 0x00000007ff277819 */ /* 0x000fe20000011627 */
[----:B------:R-:W-:Y:S01]  /*1710*/  UMOV UR40, URZ ;  /* 0x0000003f00287c82 */ /* 0x000fe20008000000 */
[----:B------:R-:W-:Y:S01]  /*1720*/  LOP3.LUT R40, RZ, R0, RZ, 0x33, !PT ;  /* 0x00000000ff287212 */ /* 0x000fe200078e33ff */
[----:B------:R-:W-:-:S08]  /*1730*/  UMOV UR41, URZ ;  /* 0x0000003f00297c82 */ /* 0x000fd00008000000 */
.L_x_55:
[----:B------:R-:W0:Y:S01]  /*1740*/  SHFL.IDX PT, R0, R39, RZ, 0x1f ;  /* 0x00001fff27007589 */ /* 0x000e2200000e0000 */
[----:B------:R-:W1:Y:S01]  /*1750*/  S2UR UR7, SR_CgaCtaId ;  /* 0x00000000000779c3 */ /* 0x000e620000008800 */
[----:B------:R-:W-:Y:S01]  /*1760*/  UMOV UR6, 0x400 ;  /* 0x0000040000067882 */ /* 0x000fe20000000000 */
[----:B0-----:R-:W-:Y:S01]  /*1770*/  R2UR UR4, R0 ;  /* 0x00000000000472ca */ /* 0x001fe200000e0000 */
[----:B-1----:R-:W-:-:S12]  /*1780*/  ULEA UR46, UR7, UR6, 0x18 ;  /* 0x00000006072e7291 */ /* 0x002fd8000f8ec03f */
[----:B------:R-:W-:-:S04]  /*1790*/  ULEA.HI UR5, UR4, UR4, URZ, 0x1 ;  /* 0x0000000404057291 */ /* 0x000fc8000f8f083f */
[----:B------:R-:W-:-:S04]  /*17a0*/  ULOP3.LUT UR5, UR5, 0x1ffffe, URZ, 0xc0, !UPT ;  /* 0x001ffffe05057892 */ /* 0x000fc8000f8ec03f */
[----:B------:R-:W-:-:S03]  /*17b0*/  UIADD3 UR5, UR4, -UR5, URZ ;  /* 0x8000000504057290 */ /* 0x000fc6000fffe03f */
[----:B------:R-:W-:Y:S01]  /*17c0*/  ULDC UR4, c[0x0][0x28c] ;  /* 0x0000a30000047ab9 */ /* 0x000fe20000000800 */
[----:B------:R-:W-:Y:S01]  /*17d0*/  ULEA UR5, UR5, UR46, 0xb ;  /* 0x0000002e05057291 */ /* 0x000fe2000f8e583f */
[----:B------:R-:W-:-:S03]  /*17e0*/  ISETP.LT.AND P0, PT, RZ, UR4, PT ;  /* 0x00000004ff007c0c */ /* 0x000fc6000bf01270 */
[----:B------:R-:W-:-:S04]  /*17f0*/  UIADD3 UR5, UR5, 0x280, URZ ;  /* 0x0000028005057890 */ /* 0x000fc8000fffe03f */
[----:B------:R-:W-:-:S04]  /*1800*/  USHF.R.U32.HI UR5, URZ, 0x4, UR5 ;  /* 0x000000043f057899 */ /* 0x000fc80008011605 */
[----:B------:R-:W-:-:S04]  /*1810*/  ULOP3.LUT UR5, UR5, 0x3fff, URZ, 0xc0, !UPT ;  /* 0x00003fff05057892 */ /* 0x000fc8000f8ec03f */
[----:B------:R-:W-:Y:S01]  /*1820*/  ULOP3.LUT UR45, UR5, 0x10000, URZ, 0xfc, !UPT ;  /* 0x00010000052d7892 */ /* 0x000fe2000f8efc3f */
[----:B------:R-:W-:Y:S11]  /*1830*/  @P0 BRA `(.L_x_18) ;  /* 0x0000000000400947 */ /* 0x000ff60003800000 */
[----:B------:R-:W-:Y:S01]  /*1840*/  MOV R0, 0x0 ;  /* 0x0000000000007802 */ /* 0x000fe20000000f00 */
[----:B------:R-:W-:Y:S01]  /*1850*/  ULDC.64 UR4, c[0x4][0x68] ;  /* 0x01001a0000047ab9 */ /* 0x000fe20000000a00 */
[----:B------:R-:W-:Y:S01]  /*1860*/  ULDC.64 UR6, c[0x4][0x8] ;  /* 0x0100020000067ab9 */ /* 0x000fe20000000a00 */
[----:B------:R-:W-:Y:S01]  /*1870*/  IMAD.U32 R4, RZ, RZ, UR4 ;  /* 0x00000004ff047e24 */ /* 0x000fe2000f8e00ff */
[----:B------:R0:W1:Y:S01]  /*1880*/  LDC.64 R2, c[0x4][R0] ;  /* 0x0100000000027b82 */ /* 0x0000620000000a00 */
[----:B------:R-:W-:Y:S01]  /*1890*/  IMAD.U32 R5, RZ, RZ, UR5 ;  /* 0x00000005ff057e24 */ /* 0x000fe2000f8e00ff */
[----:B------:R-:W-:Y:S01]  /*18a0*/  ULDC.64 UR4, c[0x4][0x70] ;  /* 0x01001c0000047ab9 */ /* 0x000fe20000000a00 */
[----:B------:R-:W-:Y:S02]  /*18b0*/  IMAD.U32 R10, RZ, RZ, UR6 ;  /* 0x00000006ff0a7e24 */ /* 0x000fe4000f8e00ff */
[----:B------:R-:W-:Y:S02]  /*18c0*/  IMAD.U32 R6, RZ, RZ, UR4 ;  /* 0x00000004ff067e24 */ /* 0x000fe4000f8e00ff */
[----:B------:R-:W-:-:S02]  /*18d0*/  IMAD.U32 R7, RZ, RZ, UR5 ;  /* 0x00000005ff077e24 */ /* 0x000fc4000f8e00ff */
[----:B------:R-:W-:Y:S02]  /*18e0*/  IMAD.U32 R11, RZ, RZ, UR7 ;  /* 0x00000007ff0b7e24 */ /* 0x000fe4000f8e00ff */
[----:B------:R-:W-:Y:S02]  /*18f0*/  IMAD.MOV.U32 R8, RZ, RZ, 0x1e1 ;  /* 0x000001e1ff087424 */ /* 0x000fe400078e00ff */
[----:B------:R-:W-:Y:S02]  /*1900*/  IMAD.MOV.U32 R12, RZ, RZ, 0x1 ;  /* 0x00000001ff0c7424 */ /* 0x000fe400078e00ff */
[----:B0-----:R-:W-:-:S07]  /*1910*/  IMAD.MOV.U32 R13, RZ, RZ, RZ ;  /* 0x000000ffff0d7224 */ /* 0x001fce00078e00ff */
[----:B------:R-:W-:-:S07]  /*1920*/  LEPC R20, `(.L_x_18) ;  /* 0x000000001014794e */ /* 0x000fce0000000000 */
[----:B-1---5:R-:W-:Y:S05]  /*1930*/  CALL.ABS.NOINC R2 ;  /* 0x0000000002007343 */ /* 0x022fea0003c00000 */
.L_x_18:
[----:B------:R-:W-:-:S13]  /*1940*/  ISETP.NE.AND P0, PT, R54, 0x3, PT ;  /* 0x000000033600780c */ /* 0x000fda0003f05270 */
[----:B------:R-:W-:Y:S05]  /*1950*/  @!P0 BRA `(.L_x_19) ;  /* 0x0000000000048947 */ /* 0x000fea0003800000 */
[----:B------:R-:W-:Y:S01]  /*1960*/  BPT.TRAP 0x1 ;  /* 0x000000040000795c */ /* 0x000fe20000300000 */
.L_x_19:
[----:B------:R-:W-:Y:S02]  /*1970*/  IMAD.U32 R3, RZ, RZ, UR41 ;  /* 0x00000029ff037e24 */ /* 0x000fe4000f8e00ff */
[----:B------:R-:W-:-:S03]  /*1980*/  IMAD.U32 R0, RZ, RZ, UR40 ;  /* 0x00000028ff007e24 */ /* 0x000fc6000f8e00ff */
[----:B------:R-:W-:Y:S02]  /*1990*/  LEA R3, R3, UR46, 0x3 ;  /* 0x0000002e03037c11 */ /* 0x000fe4000f8e18ff */
[----:B------:R-:W-:-:S04]  /*19a0*/  SHF.L.U32 R0, R0, 0x1f, RZ ;  /* 0x0000001f00007819 */ /* 0x000fc800000006ff */
[----:B------:R0:W1:Y:S01]  /*19b0*/  SYNCS.PHASECHK.TRANS64.TRYWAIT P1, [R3+URZ], R0 ;  /* 0x00000000030075a7 */ /* 0x000062000802017f */
[----:B------:R-:W-:Y:S05]  /*19c0*/  @!P0 BRA `(.L_x_20) ;  /* 0x0000000000048947 */ /* 0x000fea0003800000 */
[----:B------:R-:W-:Y:S01]  /*19d0*/  BPT.TRAP 0x1 ;  /* 0x000000040000795c */ /* 0x000fe20000300000 */
.L_x_20:
[----:B------:R-:W-:-:S05]  /*19e0*/  IMAD.U32 R2, RZ, RZ, UR44 ;  /* 0x0000002cff027e24 */ /* 0x000fca000f8e00ff */
[----:B------:R-:W-:Y:S01]  /*19f0*/  ISETP.GE.AND P2, PT, R2, 0x1, PT ;  /* 0x000000010200780c */ /* 0x000fe20003f46270 */
[----:B-1----:R-:W-:-:S12]  /*1a00*/  @P1 BRA `(.L_x_21) ;  /* 0x0000000000081947 */ /* 0x002fd80003800000 */
[----:B------:R-:W1:Y:S02]  /*1a10*/  SYNCS.PHASECHK.TRANS64.TRYWAIT P1, [R3+URZ], R0 ;  /* 0x00000000030075a7 */ /* 0x000e64000802017f */
[----:B-1----:R-:W-:Y:S05]  /*1a20*/  @!P1 BRA `(.L_x_22) ;  /* 0x0000003800e49947 */ /* 0x002fea0003800000 */
.L_x_21:
[----:B------:R-:W-:Y:S05]  /*1a30*/  WARPSYNC.ALL ;  /* 0x0000000000007948 */ /* 0x000fea0003800000 */
[----:B------:R-:W-:Y:S01]  /*1a40*/  UIADD3 UR4, UR46, 0x36280, URZ ;  /* 0x000362802e047890 */ /* 0x000fe2000fffe03f */
[----:B------:R-:W-:Y:S01]  /*1a50*/  WARPGROUP.ARRIVE ;  /* 0x00000000000079c5 */ /* 0x000fe20000000000 */
[----:B------:R-:W-:Y:S01]  /*1a60*/  UMOV UR5, 0xc0000010 ;  /* 0xc000001000057882 */ /* 0x000fe20000000000 */
[----:B------:R-:W-:Y:S01]  /*1a70*/  UMOV UR7, 0xc0000000 ;  /* 0xc000000000077882 */ /* 0x000fe20000000000 */
[----:B------:R-:W-:-:S04]  /*1a80*/  USHF.R.U32.HI UR4, URZ, 0x4, UR4 ;  /* 0x000000043f047899 */ /* 0x000fc80008011604 */
[----:B------:R-:W-:-:S04]  /*1a90*/  ULOP3.LUT UR4, UR4, 0x3fff, URZ, 0xc0, !UPT ;  /* 0x00003fff04047892 */ /* 0x000fc8000f8ec03f */
[----:B------:R-:W-:Y:S02]  /*1aa0*/  ULOP3.LUT UR10, UR4, 0x10000, URZ, 0xfc, !UPT ;  /* 0x00010000040a7892 */ /* 0x000fe4000f8efc3f */
[----:B------:R-:W-:Y:S02]  /*1ab0*/  ULEA UR4, UR41, UR45, 0x9 ;  /* 0x0000002d29047291 */ /* 0x000fe4000f8e483f */
[----:B------:R-:W-:Y:S02]  /*1ac0*/  ULEA UR6, UR41, UR10, 0x4 ;  /* 0x0000000a29067291 */ /* 0x000fe4000f8e203f */
[----:B------:R-:W-:-:S07]  /*1ad0*/  UIADD3 UR8, UR4, 0x100, URZ ;  /* 0x0000010004087890 */ /* 0x000fce000fffe03f */
[----:B------:R-:W-:Y:S01]  /*1ae0*/  IGMMA.64x8x32.S8.S8 R28, gdesc[UR4], RZ, !UPT, gsb0 ;  /* 0x00000000041c79f1 */ /* 0x000fe2000c0410ff */
[----:B------:R-:W-:Y:S01]  /*1af0*/  UMOV UR4, UR8 ;  /* 0x0000000800047c82 */ /* 0x000fe20008000000 */
[----:B------:R-:W-:Y:S01]  /*1b00*/  UMOV UR5, 0xc0000010 ;  /* 0xc000001000057882 */ /* 0x000fe20000000000 */
[----:B------:R-:W-:Y:S02]  /*1b10*/  WARPGROUP.DEPBAR.LE gsb0, 0x0 ;  /* 0x00008000000079c5 */ /* 0x000fe40000010000 */
[----:B------:R-:W-:-:S06]  /*1b20*/  WARPGROUP.ARRIVE ;  /* 0x00000000000079c5 */ /* 0x000fcc0000000000 */
[----:B------:R-:W-:Y:S03]  /*1b30*/  IGMMA.64x8x32.S8.S8 R24, gdesc[UR4], RZ, !UPT, gsb0 ;  /* 0x00000000041879f1 */ /* 0x000fe6000c0410ff */
[----:B------:R-:W-:Y:S02]  /*1b40*/  WARPGROUP.DEPBAR.LE gsb0, 0x0 ;  /* 0x00008000000079c5 */ /* 0x000fe40000010000 */
[----:B------:R-:W-:Y:S05]  /*1b50*/  @!P2 BRA `(.L_x_23) ;  /* 0x0000000000dca947 */ /* 0x000fea0003800000 */
[----:B------:R-:W-:Y:S01]  /*1b60*/  UIADD3 UR4, UR41, 0x1, URZ ;  /* 0x0000000129047890 */ /* 0x000fe2000fffe03f */
[----:B01----:R-:W-:Y:S02]  /*1b70*/  IMAD.U32 R0, RZ, RZ, UR44 ;  /* 0x0000002cff007e24 */ /* 0x003fe4000f8e00ff */
[----:B------:R-:W-:Y:S01]  /*1b80*/  IMAD.U32 R2, RZ, RZ, UR41 ;  /* 0x00000029ff027e24 */ /* 0x000fe2000f8e00ff */
[----:B------:R-:W-:-:S04]  /*1b90*/  UISETP.NE.AND UP0, UPT, UR4, 0x1b, UPT ;  /* 0x0000001b0400788c */ /* 0x000fc8000bf05270 */
[----:B------:R-:W-:Y:S02]  /*1ba0*/  USEL UR5, URZ, 0x1, UP0 ;  /* 0x000000013f057887 */ /* 0x000fe40008000000 */
[----:B------:R-:W-:Y:S02]  /*1bb0*/  USEL UR8, UR4, URZ, UP0 ;  /* 0x0000003f04087287 */ /* 0x000fe40008000000 */
[----:B------:R-:W-:-:S06]  /*1bc0*/  ULOP3.LUT UR5, UR40, UR5, URZ, 0x3c, !UPT ;  /* 0x0000000528057292 */ /* 0x000fcc000f8e3c3f */
[----:B------:R-:W-:-:S07]  /*1bd0*/  IMAD.U32 R5, RZ, RZ, UR5 ;  /* 0x00000005ff057e24 */ /* 0x000fce000f8e00ff */
.L_x_30:
[----:B------:R-:W-:Y:S05]  /*1be0*/  @!P0 BRA `(.L_x_24) ;  /* 0x0000000000048947 */ /* 0x000fea0003800000 */
[----:B------:R-:W-:Y:S01]  /*1bf0*/  BPT.TRAP 0x1 ;  /* 0x000000040000795c */ /* 0x000fe20000300000 */
.L_x_24:
[----:B------:R-:W0:Y:S01]  /*1c00*/  S2UR UR5, SR_CgaCtaId ;  /* 0x00000000000579c3 */ /* 0x000e220000008800 */
[----:B------:R-:W-:Y:S01]  /*1c10*/  UMOV UR4, 0x400 ;  /* 0x0000040000047882 */ /* 0x000fe20000000000 */
[----:B------:R-:W-:Y:S01]  /*1c20*/  SHF.L.U32 R3, R5, 0x1f, RZ ;  /* 0x0000001f05037819 */ /* 0x000fe200000006ff */
[----:B0-----:R-:W-:-:S04]  /*1c30*/  ULEA UR11, UR5, UR4, 0x18 ;  /* 0x00000004050b7291 */ /* 0x001fc8000f8ec03f */
[----:B------:R-:W-:-:S09]  /*1c40*/  ULEA UR4, UR8, UR11, 0x3 ;  /* 0x0000000b08047291 */ /* 0x000fd2000f8e183f */
[----:B------:R0:W1:Y:S01]  /*1c50*/  SYNCS.PHASECHK.TRANS64.TRYWAIT P1, [UR4], R3 ;  /* 0x00000003ff0075a7 */ /* 0x0000620008020144 */
[----:B------:R-:W-:Y:S05]  /*1c60*/  @!P0 BRA `(.L_x_25) ;  /* 0x0000000000048947 */ /* 0x000fea0003800000 */
[----:B------:R-:W-:Y:S01]  /*1c70*/  BPT.TRAP 0x1 ;  /* 0x000000040000795c */ /* 0x000fe20000300000 */
.L_x_25:
[----:B-1----:R-:W-:Y:S05]  /*1c80*/  @P1 BRA `(.L_x_26) ;  /* 0x0000000000081947 */ /* 0x002fea0003800000 */
[----:B------:R-:W1:Y:S02]  /*1c90*/  SYNCS.PHASECHK.TRANS64.TRYWAIT P1, [UR4], R3 ;  /* 0x00000003ff0075a7 */ /* 0x000e640008020144 */
[----:B-1----:R-:W-:Y:S05]  /*1ca0*/  @!P1 BRA `(.L_x_27) ;  /* 0x0000003800589947 */ /* 0x002fea0003800000 */
.L_x_26:
[----:B------:R-:W-:Y:S01]  /*1cb0*/  ULEA UR6, UR8, UR10, 0x4 ;  /* 0x0000000a08067291 */ /* 0x000fe2000f8e203f */
[----:B------:R-:W-:Y:S01]  /*1cc0*/  WARPGROUP.ARRIVE ;  /* 0x00000000000079c5 */ /* 0x000fe20000000000 */
[----:B------:R-:W-:Y:S01]  /*1cd0*/  ULEA UR4, UR8, UR45, 0x9 ;  /* 0x0000002d08047291 */ /* 0x000fe2000f8e483f */
[----:B------:R-:W-:Y:S01]  /*1ce0*/  UMOV UR7, 0xc0000000 ;  /* 0xc000000000077882 */ /* 0x000fe20000000000 */
[----:B------:R-:W-:Y:S02]  /*1cf0*/  UMOV UR5, 0xc0000010 ;  /* 0xc000001000057882 */ /* 0x000fe40000000000 */
[----:B------:R-:W-:-:S05]  /*1d00*/  UIADD3 UR9, UR4, 0x100, URZ ;  /* 0x0000010004097890 */ /* 0x000fca000fffe03f */
[----:B------:R-:W-:Y:S01]  /*1d10*/  IGMMA.64x8x32.S8.S8 R28, gdesc[UR4], R28, gsb0 ;  /* 0x00000000041c79f1 */ /* 0x000fe2000804101c */
[----:B------:R-:W-:Y:S01]  /*1d20*/  UMOV UR5, 0xc0000010 ;  /* 0xc000001000057882 */ /* 0x000fe20000000000 */
[----:B------:R-:W-:Y:S01]  /*1d30*/  UMOV UR4, UR9 ;  /* 0x0000000900047c82 */ /* 0x000fe20008000000 */
[----:B------:R-:W-:Y:S02]  /*1d40*/  WARPGROUP.DEPBAR.LE gsb0, 0x0 ;  /* 0x00008000000079c5 */ /* 0x000fe40000010000 */
[----:B------:R-:W-:-:S06]  /*1d50*/  WARPGROUP.ARRIVE ;  /* 0x00000000000079c5 */ /* 0x000fcc0000000000 */
[----:B------:R-:W-:Y:S03]  /*1d60*/  IGMMA.64x8x32.S8.S8 R24, gdesc[UR4], R24, gsb0 ;  /* 0x00000000041879f1 */ /* 0x000fe60008041018 */
[----:B------:R-:W-:Y:S02]  /*1d70*/  WARPGROUP.DEPBAR.LE gsb0, 0x0 ;  /* 0x00008000000079c5 */ /* 0x000fe40000010000 */
[----:B------:R-:W-:Y:S05]  /*1d80*/  @!P0 BRA `(.L_x_28) ;  /* 0x0000000000048947 */ /* 0x000fea0003800000 */
[----:B------:R-:W-:Y:S01]  /*1d90*/  BPT.TRAP 0x1 ;  /* 0x000000040000795c */ /* 0x000fe20000300000 */
.L_x_28:
[----:B------:R-:W-:-:S13]  /*1da0*/  ISETP.NE.AND P1, PT, R23, RZ, PT ;  /* 0x000000ff1700720c */ /* 0x000fda0003f25270 */
[----:B01----:R-:W-:-:S05]  /*1db0*/  @P1 LEA R3, R2, UR11, 0x3 ;  /* 0x0000000b02031c11 */ /* 0x003fca000f8e18ff */
[----:B------:R-:W-:-:S05]  /*1dc0*/  @P1 VIADD R3, R3, 0xd8 ;  /* 0x000000d803031836 */ /* 0x000fca0000000000 */
[----:B------:R-:W-:-:S04]  /*1dd0*/  @P1 PRMT R3, R22, 0x654, R3 ;  /* 0x0000065416031816 */ /* 0x000fc80000000003 */
[----:B------:R0:W-:Y:S01]  /*1de0*/  @P1 SYNCS.ARRIVE.TRANS64.RED.A1T0 RZ, [R3+URZ], RZ ;  /* 0x000000ff03ff19a7 */ /* 0x0001e2000810043f */
[----:B------:R-:W-:-:S13]  /*1df0*/  ISETP.GT.U32.AND P1, PT, R16, 0x1, PT ;  /* 0x000000011000780c */ /* 0x000fda0003f24070 */
[----:B0-----:R-:W-:Y:S05]  /*1e00*/  @P1 BRA `(.L_x_29) ;  /* 0x0000000000041947 */ /* 0x001fea0003800000 */
[----:B------:R-:W-:Y:S01]  /*1e10*/  BPT.TRAP 0x1 ;  /* 0x000000040000795c */ /* 0x000fe20000300000 */
.L_x_29:
[----:B------:R-:W-:Y:S01]  /*1e20*/  UIADD3 UR8, UR8, 0x1, URZ ;  /* 0x0000000108087890 */ /* 0x000fe2000fffe03f */
[----:B------:R-:W-:Y:S01]  /*1e30*/  ISETP.GT.AND P2, PT, R0, 0x1, PT ;  /* 0x000000010000780c */ /* 0x000fe20003f44270 */
[----:B------:R-:W-:Y:S02]  /*1e40*/  VIADD R2, R2, 0x1 ;  /* 0x0000000102027836 */ /* 0x000fe40000000000 */
[----:B------:R-:W-:Y:S01]  /*1e50*/  UISETP.NE.AND UP0, UPT, UR8, 0x1b, UPT ;  /* 0x0000001b0800788c */ /* 0x000fe2000bf05270 */
[----:B------:R-:W-:Y:S02]  /*1e60*/  VIADD R0, R0, 0xffffffff ;  /* 0xffffffff00007836 */ /* 0x000fe40000000000 */
[C---:B------:R-:W-:Y:S01]  /*1e70*/  ISETP.NE.AND P1, PT, R2.reuse, 0x1b, PT ;  /* 0x0000001b0200780c */ /* 0x040fe20003f25270 */
[----:B------:R-:W-:Y:S02]  /*1e80*/  USEL UR4, URZ, 0x1, UP0 ;  /* 0x000000013f047887 */ /* 0x000fe40008000000 */
[----:B------:R-:W-:Y:S01]  /*1e90*/  USEL UR8, UR8, URZ, UP0 ;  /* 0x0000003f08087287 */ /* 0x000fe20008000000 */
[----:B------:R-:W-:-:S03]  /*1ea0*/  SEL R2, R2, RZ, P1 ;  /* 0x000000ff02027207 */ /* 0x000fc60000800000 */
[----:B------:R-:W-:Y:S01]  /*1eb0*/  LOP3.LUT R5, R5, UR4, RZ, 0x3c, !PT ;  /* 0x0000000405057c12 */ /* 0x000fe2000f8e3cff */
[----:B------:R-:W-:Y:S07]  /*1ec0*/  @P2 BRA `(.L_x_30) ;  /* 0xfffffffc00442947 */ /* 0x000fee000383ffff */
.L_x_23:
[----:B01----:R-:W0:Y:S02]  /*1ed0*/  LDC R0, c[0x0][0x28c] ;  /* 0x0000a300ff007b82 */ /* 0x003e240000000800 */
[----:B0-----:R-:W-:-:S13]  /*1ee0*/  ISETP.GE.AND P1, PT, R0, 0x1, PT ;  /* 0x000000010000780c */ /* 0x001fda0003f26270 */
[----:B------:R-:W-:Y:S05]  /*1ef0*/  @!P1 BRA `(.L_x_31) ;  /* 0x00000000005c9947 */ /* 0x000fea0003800000 */
[----:B------:R-:W-:Y:S05]  /*1f00*/  @!P0 BRA `(.L_x_32) ;  /* 0x0000000000048947 */ /* 0x000fea0003800000 */
[----:B------:R-:W-:Y:S01]  /*1f10*/  BPT.TRAP 0x1 ;  /* 0x000000040000795c */ /* 0x000fe20000300000 */
.L_x_32:
[----:B------:R-:W-:Y:S01]  /*1f20*/  ISETP.NE.AND P0, PT, R23, RZ, PT ;  /* 0x000000ff1700720c */ /* 0x000fe20003f05270 */
[----:B------:R-:W-:Y:S01]  /*1f30*/  BSSY B0, `(.L_x_33) ;  /* 0x0000011000007945 */ /* 0x000fe20003800000 */
[----:B------:R-:W-:-:S11]  /*1f40*/  ISETP.GT.U32.AND P1, PT, R16, 0x1, PT ;  /* 0x000000011000780c */ /* 0x000fd60003f24070 */
[----:B------:R-:W-:Y:S05]  /*1f50*/  @!P0 BRA `(.L_x_34) ;  /* 0x0000000000388947 */ /* 0x000fea0003800000 */
[----:B------:R-:W0:Y:S01]  /*1f60*/  S2UR UR7, SR_CgaCtaId ;  /* 0x00000000000779c3 */ /* 0x000e220000008800 */
[----:B------:R-:W-:-:S04]  /*1f70*/  UIADD3 UR6, UR44, UR41, URZ ;  /* 0x000000292c067290 */ /* 0x000fc8000fffe03f */
[----:B------:R-:W-:-:S04]  /*1f80*/  UIMAD.WIDE.U32 UR4, UR6, 0x2f684bdb, URZ ;  /* 0x2f684bdb060478a5 */ /* 0x000fc8000f8e003f */
[----:B------:R-:W-:-:S04]  /*1f90*/  UIADD3 UR4, UR6, -UR5, URZ ;  /* 0x8000000506047290 */ /* 0x000fc8000fffe03f */
[----:B------:R-:W-:-:S03]  /*1fa0*/  ULEA.HI UR4, UR4, UR5, URZ, 0x1f ;  /* 0x0000000504047291 */ /* 0x000fc6000f8ff83f */
[----:B------:R-:W-:Y:S01]  /*1fb0*/  UMOV UR5, 0x400 ;  /* 0x0000040000057882 */ /* 0x000fe20000000000 */
[----:B------:R-:W-:-:S04]  /*1fc0*/  USHF.R.U32.HI UR4, URZ, 0x4, UR4 ;  /* 0x000000043f047899 */ /* 0x000fc80008011604 */
[----:B------:R-:W-:Y:S02]  /*1fd0*/  UIMAD UR4, UR4, -0x1b, UR6 ;  /* 0xffffffe5040478a4 */ /* 0x000fe4000f8e0206 */
[----:B0-----:R-:W-:-:S04]  /*1fe0*/  ULEA UR5, UR7, UR5, 0x18 ;  /* 0x0000000507057291 */ /* 0x001fc8000f8ec03f */
[----:B------:R-:W-:-:S04]  /*1ff0*/  ULEA UR4, UR4, UR5, 0x3 ;  /* 0x0000000504047291 */ /* 0x000fc8000f8e183f */
[----:B------:R-:W-:-:S06]  /*2000*/  UIADD3 UR4, UR4, 0xd8, URZ ;  /* 0x000000d804047890 */ /* 0x000fcc000fffe03f */
[----:B------:R-:W-:-:S05]  /*2010*/  IMAD.U32 R3, RZ, RZ, UR4 ;  /* 0x00000004ff037e24 */ /* 0x000fca000f8e00ff */
[----:B------:R-:W-:-:S04]  /*2020*/  PRMT R0, R22, 0x654, R3 ;  /* 0x0000065416007816 */ /* 0x000fc80000000003 */
[----:B------:R0:W-:Y:S03]  /*2030*/  SYNCS.ARRIVE.TRANS64.RED.A1T0 RZ, [R0+URZ], RZ ;  /* 0x000000ff00ff79a7 */ /* 0x0001e6000810043f */
.L_x_34:
[----:B------:R-:W-:Y:S05]  /*2040*/  BSYNC B0 ;  /* 0x0000000000007941 */ /* 0x000fea0003800000 */
.L_x_33:
[----:B------:R-:W-:Y:S05]  /*2050*/  @P1 BRA `(.L_x_31) ;  /* 0x0000000000041947 */ /* 0x000fea0003800000 */
[----:B------:R-:W-:Y:S01]  /*2060*/  BPT.TRAP 0x1 ;  /* 0x000000040000795c */ /* 0x000fe20000300000 */
.L_x_31:
[----:B------:R-:W-:Y:S01]  /*2070*/  IMAD.SHL.U32 R5, R45, 0x8, RZ ;  /* 0x000000082d057824 */ /* 0x000fe200078e00ff */
[----:B------:R-:W-:Y:S01]  /*2080*/  UIADD3 UR41, UR43, UR41, URZ ;  /* 0x000000292b297290 */ /* 0x000fe2000fffe03f */
[----:B------:R-:W-:Y:S01]  /*2090*/  IMAD.SHL.U32 R15, R43, 0x100, RZ ;  /* 0x000001002b0f7824 */ /* 0x000fe200078e00ff */
[----:B------:R-:W-:Y:S01]  /*20a0*/  ULDC UR6, c[0x0][0x288] ;  /* 0x0000a20000067ab9 */ /* 0x000fe20000000800 */
[----:B------:R-:W-:Y:S01]  /*20b0*/  ULDC UR7, c[0x0][0x284] ;  /* 0x0000a10000077ab9 */ /* 0x000fe20000000800 */
[----:B------:R-:W-:Y:S01]  /*20c0*/  UISETP.GT.U32.AND UP0, UPT, UR41, 0x1a, UPT ;  /* 0x0000001a2900788c */ /* 0x000fe2000bf04070 */
[----:B------:R-:W-:Y:S01]  /*20d0*/  ISETP.GE.AND P0, PT, R5, UR6, PT ;  /* 0x0000000605007c0c */ /* 0x000fe2000bf06270 */
[----:B------:R-:W-:Y:S01]  /*20e0*/  UIMAD.WIDE.U32 UR4, UR41, 0x2f684bdb, URZ ;  /* 0x2f684bdb290478a5 */ /* 0x000fe2000f8e003f */
[----:B------:R-:W-:Y:S01]  /*20f0*/  SHF.R.S32.HI R14, RZ, 0x1f, R47 ;  /* 0x0000001fff0e7819 */ /* 0x000fe2000001142f */
[----:B------:R-:W-:Y:S01]  /*2100*/  UISETP.LT.U32.AND UP0, UPT, UR43, 0x1b, UP0 ;  /* 0x0000001b2b00788c */ /* 0x000fe20008701070 */
[----:B------:R-:W-:Y:S01]  /*2110*/  ISETP.GE.OR P0, PT, R15, UR7, P0 ;  /* 0x000000070f007c0c */ /* 0x000fe20008706670 */
[----:B------:R-:W-:Y:S01]  /*2120*/  UIADD3 UR4, UR41, -UR5, URZ ;  /* 0x8000000529047290 */ /* 0x000fe2000fffe03f */
[----:B------:R-:W-:Y:S01]  /*2130*/  LOP3.LUT R4, R5, 0x6, R38, 0xf8, !PT ;  /* 0x0000000605047812 */ /* 0x000fe200078ef826 */
[----:B------:R-:W-:-:S02]  /*2140*/  UISETP.GE.U32.AND UP1, UPT, UR43, 0x1b, UPT ;  /* 0x0000001b2b00788c */ /* 0x000fc4000bf26070 */
[----:B------:R-:W-:Y:S01]  /*2150*/  USEL UR6, URZ, 0x1, !UP0 ;  /* 0x000000013f067887 */ /* 0x000fe2000c000000 */
[--C-:B------:R-:W-:Y:S01]  /*2160*/  SHF.R.S32.HI R5, RZ, 0x1f, R4.reuse ;  /* 0x0000001fff057819 */ /* 0x100fe20000011404 */
[----:B------:R-:W-:Y:S01]  /*2170*/  ULEA.HI UR4, UR4, UR5, URZ, 0x1f ;  /* 0x0000000504047291 */ /* 0x000fe2000f8ff83f */
[----:B------:R-:W-:Y:S01]  /*2180*/  ULDC.64 UR8, c[0x0][0x5d0] ;  /* 0x0001740000087ab9 */ /* 0x000fe20000000a00 */
[----:B------:R-:W-:Y:S01]  /*2190*/  ULOP3.LUT UR40, UR40, UR6, URZ, 0x3c, !UPT ;  /* 0x0000000628287292 */ /* 0x000fe2000f8e3c3f */
[----:B0-----:R-:W-:Y:S01]  /*21a0*/  IMAD R0, R14, UR8, RZ ;  /* 0x000000080e007c24 */ /* 0x001fe2000f8e02ff */
[----:B------:R-:W-:Y:S01]  /*21b0*/  USHF.R.U32.HI UR4, URZ, 0x4, UR4 ;  /* 0x000000043f047899 */ /* 0x000fe20008011604 */
[----:B------:R-:W-:-:S03]  /*21c0*/  IMAD.WIDE.U32 R2, R47, UR8, R4 ;  /* 0x000000082f027c25 */ /* 0x000fc6000f8e0004 */
[----:B------:R-:W-:Y:S01]  /*21d0*/  @UP1 ULOP3.LUT UR40, UR40, 0x1, UR4, 0x78, !UPT ;  /* 0x0000000128281892 */ /* 0x000fe2000f8e7804 */
[----:B------:R-:W-:Y:S01]  /*21e0*/  IMAD R7, R47, UR9, R0 ;  /* 0x000000092f077c24 */ /* 0x000fe2000f8e0200 */
[----:B------:R-:W-:Y:S01]  /*21f0*/  UIMAD UR41, UR4, -0x1b, UR41 ;  /* 0xffffffe5042978a4 */ /* 0x000fe2000f8e0229 */
[----:B------:R-:W-:Y:S02]  /*2200*/  IMAD.MOV.U32 R0, RZ, RZ, -0x1 ;  /* 0xffffffffff007424 */ /* 0x000fe400078e00ff */
[----:B------:R-:W-:Y:S02]  /*2210*/  IMAD.IADD R7, R3, 0x1, R7 ;  /* 0x0000000103077824 */ /* 0x000fe400078e0207 */
[----:B------:R-:W-:Y:S01]  /*2220*/  IMAD.MOV.U32 R6, RZ, RZ, R2 ;  /* 0x000000ffff067224 */ /* 0x000fe200078e0002 */
[----:B------:R-:W-:Y:S06]  /*2230*/  @P0 BRA `(.L_x_35) ;  /* 0x0000000800bc0947 */ /* 0x000fec0003800000 */
[----:B------:R-:W0:Y:S01]  /*2240*/  LDC.64 R48, c[0x0][0x5c8] ;  /* 0x00017200ff307b82 */ /* 0x000e220000000a00 */
[----:B------:R-:W-:Y:S01]  /*2250*/  IMAD.WIDE R2, R43, 0x100, R32 ;  /* 0x000001002b027825 */ /* 0x000fe200078e0220 */
[----:B------:R-:W-:Y:S01]  /*2260*/  ULDC.64 UR4, c[0x0][0x5c0] ;  /* 0x0001700000047ab9 */ /* 0x000fe20000000a00 */
[----:B------:R-:W-:Y:S02]  /*2270*/  BSSY B0, `(.L_x_35) ;  /* 0x00000ab000007945 */ /* 0x000fe40003800000 */
[----:B------:R-:W-:Y:S02]  /*2280*/  IMAD.IADD R46, R42, 0x1, -R15 ;  /* 0x000000012a2e7824 */ /* 0x000fe400078e0a0f */
[-C--:B0-----:R-:W-:Y:S02]  /*2290*/  IMAD R8, R3, R48.reuse, RZ ;  /* 0x0000003003087224 */ /* 0x081fe400078e02ff */
[----:B------:R-:W-:-:S04]  /*22a0*/  IMAD.WIDE.U32 R6, R2, R48, R6 ;  /* 0x0000003002067225 */ /* 0x000fc800078e0006 */
[----:B------:R-:W-:Y:S01]  /*22b0*/  IMAD R9, R2, R49, R8 ;  /* 0x0000003102097224 */ /* 0x000fe200078e0208 */
[----:B------:R-:W-:Y:S01]  /*22c0*/  IADD3 R10, P0, R6, UR4, RZ ;  /* 0x00000004060a7c10 */ /* 0x000fe2000ff1e0ff */
[----:B------:R-:W-:Y:S02]  /*22d0*/  IMAD R13, R49, 0x78, RZ ;  /* 0x00000078310d7824 */ /* 0x000fe400078e02ff */
[----:B------:R-:W-:Y:S01]  /*22e0*/  IMAD.IADD R9, R7, 0x1, R9 ;  /* 0x0000000107097824 */ /* 0x000fe200078e0209 */
[----:B------:R-:W-:-:S04]  /*22f0*/  LEA R8, P1, R48, R10, 0x3 ;  /* 0x0000000a30087211 */ /* 0x000fc800078218ff */
[----:B------:R-:W-:Y:S02]  /*2300*/  IADD3.X R11, R9, UR5, RZ, P0, !PT ;  /* 0x00000005090b7c10 */ /* 0x000fe400087fe4ff */
[----:B-----5:R-:W-:Y:S02]  /*2310*/  ISETP.NE.AND P0, PT, R35, RZ, PT ;  /* 0x000000ff2300720c */ /* 0x020fe40003f05270 */
[----:B------:R-:W-:-:S03]  /*2320*/  LEA.HI.X R9, R48, R11, R49, 0x3, P1 ;  /* 0x0000000b30097211 */ /* 0x000fc600008f1c31 */
[----:B------:R-:W-:-:S04]  /*2330*/  IMAD.WIDE.U32 R6, R48, 0x78, R8 ;  /* 0x0000007830067825 */ /* 0x000fc800078e0008 */
[----:B------:R-:W-:Y:S02]  /*2340*/  IMAD.IADD R13, R7, 0x1, R13 ;  /* 0x00000001070d7824 */ /* 0x000fe400078e020d */
[----:B------:R-:W-:Y:S02]  /*2350*/  IMAD.MOV.U32 R12, RZ, RZ, R6 ;  /* 0x000000ffff0c7224 */ /* 0x000fe400078e0006 */
[----:B------:R-:W-:Y:S05]  /*2360*/  @!P0 BRA `(.L_x_36) ;  /* 0x0000000400d08947 */ /* 0x000fea0003800000 */
[----:B------:R-:W0:Y:S01]  /*2370*/  LDC.64 R50, c[0x0][0x5b0] ;  /* 0x00016c00ff327b82 */ /* 0x000e220000000a00 */
[----:B------:R-:W-:Y:S01]  /*2380*/  ULDC.64 UR4, c[0x0][0x5b8] ;  /* 0x00016e0000047ab9 */ /* 0x000fe20000000a00 */
[----:B------:R-:W-:Y:S01]  /*2390*/  IMAD R56, R43, -0x100, R42 ;  /* 0xffffff002b387824 */ /* 0x000fe200078e022a */
[----:B------:R-:W-:Y:S01]  /*23a0*/  BSSY B1, `(.L_x_37) ;  /* 0x0000013000017945 */ /* 0x000fe20003800000 */
[----:B------:R-:W-:Y:S02]  /*23b0*/  IMAD R6, R14, UR4, RZ ;  /* 0x000000040e067c24 */ /* 0x000fe4000f8e02ff */
[C---:B------:R-:W-:Y:S02]  /*23c0*/  IMAD.WIDE.U32 R14, R47.reuse, UR4, R4 ;  /* 0x000000042f0e7c25 */ /* 0x040fe4000f8e0004 */
[----:B------:R-:W1:Y:S02]  /*23d0*/  LDC.64 R52, c[0x0][0x5a8] ;  /* 0x00016a00ff347b82 */ /* 0x000e640000000a00 */
[----:B------:R-:W-:-:S02]  /*23e0*/  IMAD R7, R47, UR5, R6 ;  /* 0x000000052f077c24 */ /* 0x000fc4000f8e0206 */
[----:B------:R-:W-:Y:S02]  /*23f0*/  IMAD R47, R45, -0x8, R36 ;  /* 0xfffffff82d2f7824 */ /* 0x000fe400078e0224 */
[----:B------:R-:W-:Y:S02]  /*2400*/  IMAD.IADD R7, R15, 0x1, R7 ;  /* 0x000000010f077824 */ /* 0x000fe400078e0207 */
[----:B------:R-:W-:Y:S01]  /*2410*/  IMAD.MOV.U32 R6, RZ, RZ, R14 ;  /* 0x000000ffff067224 */ /* 0x000fe200078e000e */
[----:B------:R-:W-:-:S04]  /*2420*/  ISETP.GE.AND P2, PT, R47, 0x1, PT ;  /* 0x000000012f00780c */ /* 0x000fc80003f46270 */
[----:B------:R-:W-:Y:S01]  /*2430*/  ISETP.LT.OR P1, PT, R56, 0x1, !P2 ;  /* 0x000000013800780c */ /* 0x000fe20005721670 */
[-C--:B0-----:R-:W-:Y:S02]  /*2440*/  IMAD R20, R3, R50.reuse, RZ ;  /* 0x0000003203147224 */ /* 0x081fe400078e02ff */
[----:B------:R-:W-:-:S04]  /*2450*/  IMAD.WIDE.U32 R4, R2, R50, R6 ;  /* 0x0000003202047225 */ /* 0x000fc800078e0006 */
[----:B------:R-:W-:Y:S01]  /*2460*/  IMAD R43, R2, R51, R20 ;  /* 0x00000033022b7224 */ /* 0x000fe200078e0214 */
[----:B-1----:R-:W-:Y:S01]  /*2470*/  IADD3 R20, P0, R4, R52, RZ ;  /* 0x0000003404147210 */ /* 0x002fe20007f1e0ff */
[----:B------:R-:W-:-:S03]  /*2480*/  IMAD.SHL.U32 R4, R50, 0x8, RZ ;  /* 0x0000000832047824 */ /* 0x000fc600078e00ff */
[----:B------:R-:W-:Y:S02]  /*2490*/  IADD3.X R21, R53, R5, R43, P0, !PT ;  /* 0x0000000535157210 */ /* 0x000fe400007fe42b */
[----:B------:R-:W-:Y:S01]  /*24a0*/  SHF.L.U64.HI R5, R50, 0x3, R51 ;  /* 0x0000000332057819 */ /* 0x000fe20000010233 */
[----:B------:R-:W-:Y:S06]  /*24b0*/  @P1 BRA `(.L_x_38) ;  /* 0x0000000000041947 */ /* 0x000fec0003800000 */
[----:B------:R0:W5:Y:S02]  /*24c0*/  LDG.E.U8 R41, desc[UR38][R20.64] ;  /* 0x0000002614297981 */ /* 0x000164000c1e1100 */
.L_x_38:
[----:B------:R-:W-:Y:S05]  /*24d0*/  BSYNC B1 ;  /* 0x0000000000017941 */ /* 0x000fea0003800000 */
.L_x_37:
[----:B-----5:R-:W-:Y:S01]  /*24e0*/  LOP3.LUT R3, R41, 0xffff, RZ, 0xc0, !PT ;  /* 0x0000ffff29037812 */ /* 0x020fe200078ec0ff */
[----:B------:R-:W-:Y:S01]  /*24f0*/  IMAD.WIDE.U32 R4, R2, R50, R4 ;  /* 0x0000003202047225 */ /* 0x000fe200078e0004 */
[----:B------:R-:W-:Y:S01]  /*2500*/  ISETP.GE.AND P0, PT, R47, 0x2, PT ;  /* 0x000000022f00780c */ /* 0x000fe20003f06270 */
[----:B------:R-:W-:Y:S01]  /*2510*/  BSSY B1, `(.L_x_39) ;  /* 0x000000e000017945 */ /* 0x000fe20003800000 */
[----:B------:R-:W-:Y:S01]  /*2520*/  PRMT R2, R3, 0x8880, RZ ;  /* 0x0000888003027816 */ /* 0x000fe200000000ff */
[----:B------:R-:W-:Y:S01]  /*2530*/  IMAD.IADD R55, R43, 0x1, R5 ;  /* 0x000000012b377824 */ /* 0x000fe200078e0205 */
[----:B------:R-:W-:Y:S02]  /*2540*/  ISETP.LT.OR P3, PT, R56, 0x1, !P0 ;  /* 0x000000013800780c */ /* 0x000fe40004761670 */
[----:B------:R-:W-:Y:S01]  /*2550*/  IADD3 R44, P4, P5, R14, R52, R4 ;  /* 0x000000340e2c7210 */ /* 0x000fe20007d9e004 */
[----:B------:R-:W-:-:S03]  /*2560*/  IMAD R43, R2, R35, RZ ;  /* 0x00000023022b7224 */ /* 0x000fc600078e02ff */
[----:B------:R-:W-:Y:S01]  /*2570*/  IADD3.X R45, R7, R53, R55, P4, P5 ;  /* 0x00000035072d7210 */ /* 0x000fe200027ea437 */
[----:B------:R-:W-:Y:S01]  /*2580*/  @!P1 IMAD R3, R28, R34, R43 ;  /* 0x000000221c039224 */ /* 0x000fe200078e022b */
[----:B------:R-:W-:-:S04]  /*2590*/  ISETP.LT.OR P4, PT, R46, 0x9, !P2 ;  /* 0x000000092e00780c */ /* 0x000fc80005781670 */
[----:B------:R1:W-:Y:S01]  /*25a0*/  @!P1 STG.E.U8 desc[UR38][R10.64], R3 ;  /* 0x000000030a009986 */ /* 0x0003e2000c101126 */
[----:B------:R-:W-:Y:S08]  /*25b0*/  @P3 BRA `(.L_x_40) ;  /* 0x00000000000c3947 */ /* 0x000ff00003800000 */
[----:B------:R-:W2:Y:S02]  /*25c0*/  LDG.E.U8 R41, desc[UR38][R20.64+0x1] ;  /* 0x0000012614297981 */ /* 0x000ea4000c1e1100 */
[----:B--2---:R-:W-:-:S05]  /*25d0*/  PRMT R2, R41, 0x8880, RZ ;  /* 0x0000888029027816 */ /* 0x004fca00000000ff */
[----:B------:R-:W-:-:S07]  /*25e0*/  IMAD R43, R2, R35, RZ ;  /* 0x00000023022b7224 */ /* 0x000fce00078e02ff */
.L_x_40:
[----:B------:R-:W-:Y:S05]  /*25f0*/  BSYNC B1 ;  /* 0x0000000000017941 */ /* 0x000fea0003800000 */
.L_x_39:
[----:B------:R-:W-:Y:S01]  /*2600*/  @!P3 IMAD R29, R29, R34, R43 ;  /* 0x000000221d1db224 */ /* 0x000fe200078e022b */
[----:B------:R-:W-:Y:S01]  /*2610*/  BSSY B1, `(.L_x_41) ;  /* 0x0000007000017945 */ /* 0x000fe20003800000 */
[----:B------:R-:W-:-:S03]  /*2620*/  ISETP.LT.OR P1, PT, R56, 0x9, !P0 ;  /* 0x000000093800780c */ /* 0x000fc60004721670 */
[----:B------:R2:W-:Y:S01]  /*2630*/  @!P3 STG.E.U8 desc[UR38][R10.64+0x1], R29 ;  /* 0x0000011d0a00b986 */ /* 0x0005e2000c101126 */
[----:B------:R-:W-:Y:S09]  /*2640*/  @P4 BRA `(.L_x_42) ;  /* 0x00000000000c4947 */ /* 0x000ff20003800000 */
[----:B------:R-:W3:Y:S02]  /*2650*/  LDG.E.U8 R41, desc[UR38][R44.64] ;  /* 0x000000262c297981 */ /* 0x000ee4000c1e1100 */
[----:B---3--:R-:W-:-:S05]  /*2660*/  PRMT R2, R41, 0x8880, RZ ;  /* 0x0000888029027816 */ /* 0x008fca00000000ff */
[----:B------:R-:W-:-:S07]  /*2670*/  IMAD R43, R2, R35, RZ ;  /* 0x00000023022b7224 */ /* 0x000fce00078e02ff */
.L_x_42:
[----:B------:R-:W-:Y:S05]  /*2680*/  BSYNC B1 ;  /* 0x0000000000017941 */ /* 0x000fea0003800000 */
.L_x_41:
[----:B-12---:R-:W-:Y:S01]  /*2690*/  @!P4 IMAD R11, R30, R34, R43 ;  /* 0x000000221e0bc224 */ /* 0x006fe200078e022b */
[----:B------:R-:W-:Y:S01]  /*26a0*/  BSSY B1, `(.L_x_43) ;  /* 0x000000b000017945 */ /* 0x000fe20003800000 */
[----:B------:R-:W-:Y:S02]  /*26b0*/  @!P4 IMAD.MOV.U32 R2, RZ, RZ, R8 ;  /* 0x000000ffff02c224 */ /* 0x000fe400078e0008 */
[----:B------:R-:W-:Y:S02]  /*26c0*/  @!P4 IMAD.MOV.U32 R3, RZ, RZ, R9 ;  /* 0x000000ffff03c224 */ /* 0x000fe400078e0009 */
[----:B------:R-:W-:Y:S02]  /*26d0*/  IMAD.MOV.U32 R5, RZ, RZ, R55 ;  /* 0x000000ffff057224 */ /* 0x000fe400078e0037 */
[----:B0-----:R-:W-:Y:S01]  /*26e0*/  IMAD R21, R51, 0x78, RZ ;  /* 0x0000007833157824 */ /* 0x001fe200078e02ff */
[----:B------:R0:W-:Y:S01]  /*26f0*/  @!P4 STG.E.U8 desc[UR38][R2.64], R11 ;  /* 0x0000000b0200c986 */ /* 0x0001e2000c101126 */
[----:B------:R-:W-:Y:S01]  /*2700*/  IMAD.WIDE.U32 R4, R50, 0x78, R4 ;  /* 0x0000007832047825 */ /* 0x000fe200078e0004 */
[----:B------:R-:W-:Y:S06]  /*2710*/  @P1 BRA `(.L_x_44) ;  /* 0x00000000000c1947 */ /* 0x000fec0003800000 */
[----:B------:R-:W0:Y:S02]  /*2720*/  LDG.E.U8 R41, desc[UR38][R44.64+0x1] ;  /* 0x000001262c297981 */ /* 0x000e24000c1e1100 */
[----:B0-----:R-:W-:-:S05]  /*2730*/  PRMT R2, R41, 0x8880, RZ ;  /* 0x0000888029027816 */ /* 0x001fca00000000ff */
[----:B------:R-:W-:-:S07]  /*2740*/  IMAD R43, R2, R35, RZ ;  /* 0x00000023022b7224 */ /* 0x000fce00078e02ff */
.L_x_44:
[----:B------:R-:W-:Y:S05]  /*2750*/  BSYNC B1 ;  /* 0x0000000000017941 */ /* 0x000fea0003800000 */
.L_x_43:
[----:B------:R-:W-:Y:S01]  /*2760*/  ISETP.LT.OR P2, PT, R46, 0x81, !P2 ;  /* 0x000000812e00780c */ /* 0x000fe20005741670 */
[----:B------:R-:W-:Y:S01]  /*2770*/  @!P1 IMAD R31, R31, R34, R43 ;  /* 0x000000221f1f9224 */ /* 0x000fe200078e022b */
[----:B------:R-:W-:Y:S01]  /*2780*/  LEA R15, P3, R50, R4, 0x3 ;  /* 0x00000004320f7211 */ /* 0x000fe200078618ff */
[----:B0-----:R-:W-:Y:S01]  /*2790*/  @!P1 IMAD.MOV.U32 R2, RZ, RZ, R8 ;  /* 0x000000ffff029224 */ /* 0x001fe200078e0008 */
[----:B------:R-:W-:Y:S01]  /*27a0*/  IADD3 R4, P4, P5, R14, R52, R4 ;  /* 0x000000340e047210 */ /* 0x000fe20007d9e004 */
[----:B------:R-:W-:Y:S01]  /*27b0*/  @!P1 IMAD.MOV.U32 R3, RZ, RZ, R9 ;  /* 0x000000ffff039224 */ /* 0x000fe200078e0009 */
[----:B------:R-:W-:Y:S01]  /*27c0*/  BSSY B1, `(.L_x_45) ;  /* 0x000000d000017945 */ /* 0x000fe20003800000 */
[----:B------:R-:W-:Y:S01]  /*27d0*/  IMAD.IADD R21, R5, 0x1, R21 ;  /* 0x0000000105157824 */ /* 0x000fe200078e0215 */
[----:B------:R-:W-:Y:S02]  /*27e0*/  ISETP.LT.OR P0, PT, R56, 0x81, !P0 ;  /* 0x000000813800780c */ /* 0x000fe40004701670 */
[----:B------:R0:W-:Y:S01]  /*27f0*/  @!P1 STG.E.U8 desc[UR38][R2.64+0x1], R31 ;  /* 0x0000011f02009986 */ /* 0x0001e2000c101126 */
[----:B------:R-:W-:-:S02]  /*2800*/  ISETP.GE.AND P1, PT, R46, 0x89, PT ;  /* 0x000000892e00780c */ /* 0x000fc40003f26270 */
[----:B------:R-:W-:Y:S02]  /*2810*/  LEA.HI.X R10, R50, R21, R51, 0x3, P3 ;  /* 0x00000015320a7211 */ /* 0x000fe400018f1c33 */
[----:B------:R-:W-:Y:S02]  /*2820*/  IADD3.X R5, R7, R53, R21, P4, P5 ;  /* 0x0000003507057210 */ /* 0x000fe400027ea415 */
[----:B------:R-:W-:Y:S02]  /*2830*/  IADD3 R14, P4, P5, R14, R52, R15 ;  /* 0x000000340e0e7210 */ /* 0x000fe40007d9e00f */
[----:B------:R-:W-:Y:S01]  /*2840*/  ISETP.LT.OR P3, PT, R47, 0x1, !P1 ;  /* 0x000000012f00780c */ /* 0x000fe20004f61670 */
[----:B------:R-:W-:-:S12]  /*2850*/  @P2 BRA `(.L_x_46) ;  /* 0x00000000000c2947 */ /* 0x000fd80003800000 */
[----:B------:R-:W0:Y:S02]  /*2860*/  LDG.E.U8 R41, desc[UR38][R4.64] ;  /* 0x0000002604297981 */ /* 0x000e24000c1e1100 */
[----:B0-----:R-:W-:-:S05]  /*2870*/  PRMT R2, R41, 0x8880, RZ ;  /* 0x0000888029027816 */ /* 0x001fca00000000ff */
[----:B------:R-:W-:-:S07]  /*2880*/  IMAD R43, R2, R35, RZ ;  /* 0x00000023022b7224 */ /* 0x000fce00078e02ff */
.L_x_46:
[----:B------:R-:W-:Y:S05]  /*2890*/  BSYNC B1 ;  /* 0x0000000000017941 */ /* 0x000fea0003800000 */
.L_x_45:
[----:B0-----:R-:W-:Y:S01]  /*28a0*/  @!P2 IMAD R3, R24, R34, R43 ;  /* 0x000000221803a224 */ /* 0x001fe200078e022b */
[----:B------:R-:W-:Y:S01]  /*28b0*/  BSSY B1, `(.L_x_47) ;  /* 0x0000007000017945 */ /* 0x000fe20003800000 */
[----:B------:R-:W-:-:S03]  /*28c0*/  IADD3.X R15, R7, R53, R10, P4, P5 ;  /* 0x00000035070f7210 */ /* 0x000fc600027ea40a */
[----:B------:R0:W-:Y:S01]  /*28d0*/  @!P2 STG.E.U8 desc[UR38][R12.64], R3 ;  /* 0x000000030c00a986 */ /* 0x0001e2000c101126 */
[----:B------:R-:W-:Y:S05]  /*28e0*/  @P0 BRA `(.L_x_48) ;  /* 0x00000000000c0947 */ /* 0x000fea0003800000 */
[----:B------:R-:W2:Y:S02]  /*28f0*/  LDG.E.U8 R41, desc[UR38][R4.64+0x1] ;  /* 0x0000012604297981 */ /* 0x000ea4000c1e1100 */
[----:B--2---:R-:W-:-:S05]  /*2900*/  PRMT R2, R41, 0x8880, RZ ;  /* 0x0000888029027816 */ /* 0x004fca00000000ff */
[----:B------:R-:W-:-:S07]  /*2910*/  IMAD R43, R2, R35, RZ ;  /* 0x00000023022b7224 */ /* 0x000fce00078e02ff */
.L_x_48:
[----:B------:R-:W-:Y:S05]  /*2920*/  BSYNC B1 ;  /* 0x0000000000017941 */ /* 0x000fea0003800000 */
.L_x_47:
[----:B------:R-:W-:-:S05]  /*2930*/  @!P0 IMAD R25, R25, R34, R43 ;  /* 0x0000002219198224 */ /* 0x000fca00078e022b */
[----:B------:R1:W-:Y:S04]  /*2940*/  @!P0 STG.E.U8 desc[UR38][R12.64+0x1], R25 ;  /* 0x000001190c008986 */ /* 0x0003e8000c101126 */
[----:B------:R-:W2:Y:S01]  /*2950*/  @!P3 LDG.E.U8 R41, desc[UR38][R14.64] ;  /* 0x000000260e29b981 */ /* 0x000ea2000c1e1100 */
[----:B0-----:R-:W-:Y:S01]  /*2960*/  IMAD.WIDE.U32 R2, R48, 0x80, RZ ;  /* 0x0000008030027825 */ /* 0x001fe200078e00ff */
[----:B------:R-:W-:Y:S01]  /*2970*/  ISETP.LT.OR P1, PT, R47, 0x2, !P1 ;  /* 0x000000022f00780c */ /* 0x000fe20004f21670 */
[----:B------:R-:W-:Y:S02]  /*2980*/  BSSY B1, `(.L_x_49) ;  /* 0x000000c000017945 */ /* 0x000fe40003800000 */
[----:B------:R-:W-:Y:S01]  /*2990*/  IMAD.SHL.U32 R5, R49, 0x80, RZ ;  /* 0x0000008031057824 */ /* 0x000fe200078e00ff */
[----:B------:R-:W-:-:S04]  /*29a0*/  @!P3 IADD3 R2, P0, R8, R2, RZ ;  /* 0x000000020802b210 */ /* 0x000fc80007f1e0ff */
[----:B------:R-:W-:Y:S02]  /*29b0*/  @!P3 IADD3.X R3, R9, R3, R5, P0, !PT ;  /* 0x000000030903b210 */ /* 0x000fe400007fe405 */
[----:B--2---:R-:W-:-:S05]  /*29c0*/  @!P3 PRMT R4, R41, 0x8880, RZ ;  /* 0x000088802904b816 */ /* 0x004fca00000000ff */
[----:B------:R-:W-:-:S04]  /*29d0*/  @!P3 IMAD R43, R4, R35, RZ ;  /* 0x00000023042bb224 */ /* 0x000fc800078e02ff */
[----:B------:R-:W-:-:S05]  /*29e0*/  @!P3 IMAD R5, R26, R34, R43 ;  /* 0x000000221a05b224 */ /* 0x000fca00078e022b */
[----:B------:R1:W-:Y:S01]  /*29f0*/  @!P3 STG.E.U8 desc[UR38][R2.64], R5 ;  /* 0x000000050200b986 */ /* 0x0003e2000c101126 */
[----:B------:R-:W-:Y:S05]  /*2a00*/  @P1 BRA `(.L_x_50) ;  /* 0x00000000000c1947 */ /* 0x000fea0003800000 */
[----:B------:R-:W1:Y:S02]  /*2a10*/  LDG.E.U8 R41, desc[UR38][R14.64+0x1] ;  /* 0x000001260e297981 */ /* 0x000e64000c1e1100 */
[----:B-1----:R-:W-:-:S05]  /*2a20*/  PRMT R2, R41, 0x8880, RZ ;  /* 0x0000888029027816 */ /* 0x002fca00000000ff */
[----:B------:R-:W-:-:S07]  /*2a30*/  IMAD R43, R2, R35, RZ ;  /* 0x00000023022b7224 */ /* 0x000fce00078e02ff */
.L_x_50:
[----:B------:R-:W-:Y:S05]  /*2a40*/  BSYNC B1 ;  /* 0x0000000000017941 */ /* 0x000fea0003800000 */
.L_x_49:
[----:B------:R-:W-:Y:S01]  /*2a50*/  IMAD R27, R27, R34, R43 ;  /* 0x000000221b1b7224 */ /* 0x000fe200078e022b */
[----:B------:R-:W-:Y:S06]  /*2a60*/  @P1 BRA `(.L_x_51) ;  /* 0x0000000000ac1947 */ /* 0x000fec0003800000 */
[----:B-1----:R-:W-:-:S04]  /*2a70*/  LEA R2, P0, R48, R8, 0x7 ;  /* 0x0000000830027211 */ /* 0x002fc800078038ff */
[----:B------:R-:W-:-:S05]  /*2a80*/  LEA.HI.X R3, R48, R9, R49, 0x7, P0 ;  /* 0x0000000930037211 */ /* 0x000fca00000f3c31 */
[----:B------:R2:W-:Y:S01]  /*2a90*/  STG.E.U8 desc[UR38][R2.64+0x1], R27 ;  /* 0x0000011b02007986 */ /* 0x0005e2000c101126 */
[----:B------:R-:W-:Y:S05]  /*2aa0*/  BRA `(.L_x_51) ;  /* 0x00000000009c7947 */ /* 0x000fea0003800000 */
.L_x_36:
[----:B------:R-:W-:Y:S01]  /*2ab0*/  IMAD R45, R45, -0x8, R36 ;  /* 0xfffffff82d2d7824 */ /* 0x000fe200078e0224 */
[----:B------:R-:W-:Y:S01]  /*2ac0*/  ISETP.GE.AND P0, PT, R46, 0x1, PT ;  /* 0x000000012e00780c */ /* 0x000fe20003f06270 */
[----:B------:R-:W-:Y:S01]  /*2ad0*/  IMAD.WIDE.U32 R4, R48, 0x80, RZ ;  /* 0x0000008030047825 */ /* 0x000fe200078e00ff */
[C---:B------:R-:W-:Y:S02]  /*2ae0*/  ISETP.GE.AND P5, PT, R46.reuse, 0x9, PT ;  /* 0x000000092e00780c */ /* 0x040fe40003fa6270 */
[C---:B------:R-:W-:Y:S02]  /*2af0*/  ISETP.LT.OR P3, PT, R45.reuse, 0x1, !P0 ;  /* 0x000000012d00780c */ /* 0x040fe40004761670 */
[C---:B------:R-:W-:Y:S02]  /*2b00*/  ISETP.LT.OR P0, PT, R45.reuse, 0x2, !P0 ;  /* 0x000000022d00780c */ /* 0x040fe40004701670 */
[----:B------:R-:W-:Y:S02]  /*2b10*/  ISETP.LT.OR P4, PT, R45, 0x1, !P5 ;  /* 0x000000012d00780c */ /* 0x000fe40006f81670 */
[----:B------:R-:W-:-:S02]  /*2b20*/  ISETP.GE.AND P2, PT, R46, 0x89, PT ;  /* 0x000000892e00780c */ /* 0x000fc40003f46270 */
[----:B------:R-:W-:-:S05]  /*2b30*/  ISETP.GE.AND P1, PT, R46, 0x81, PT ;  /* 0x000000812e00780c */ /* 0x000fca0003f26270 */
[-C--:B------:R-:W-:Y:S02]  /*2b40*/  @!P3 IMAD R7, R28, R34.reuse, RZ ;  /* 0x000000221c07b224 */ /* 0x080fe400078e02ff */
[----:B------:R-:W-:Y:S02]  /*2b50*/  @!P3 IMAD.MOV.U32 R2, RZ, RZ, R10 ;  /* 0x000000ffff02b224 */ /* 0x000fe400078e000a */
[----:B------:R-:W-:Y:S02]  /*2b60*/  @!P3 IMAD.MOV.U32 R3, RZ, RZ, R11 ;  /* 0x000000ffff03b224 */ /* 0x000fe400078e000b */
[-C--:B------:R-:W-:Y:S02]  /*2b70*/  @!P0 IMAD R29, R29, R34.reuse, RZ ;  /* 0x000000221d1d8224 */ /* 0x080fe400078e02ff */
[----:B------:R-:W-:Y:S01]  /*2b80*/  @!P4 IMAD R15, R30, R34, RZ ;  /* 0x000000221e0fc224 */ /* 0x000fe200078e02ff */
[----:B------:R0:W-:Y:S01]  /*2b90*/  @!P3 STG.E.U8 desc[UR38][R2.64], R7 ;  /* 0x000000070200b986 */ /* 0x0001e2000c101126 */
[C---:B------:R-:W-:Y:S01]  /*2ba0*/  ISETP.LT.OR P3, PT, R45.reuse, 0x1, !P2 ;  /* 0x000000012d00780c */ /* 0x040fe20005761670 */
[----:B------:R-:W-:Y:S01]  /*2bb0*/  @!P4 IMAD.MOV.U32 R6, RZ, RZ, R8 ;  /* 0x000000ffff06c224 */ /* 0x000fe200078e0008 */
[C---:B------:R-:W-:Y:S01]  /*2bc0*/  ISETP.LT.OR P2, PT, R45.reuse, 0x2, !P2 ;  /* 0x000000022d00780c */ /* 0x040fe20005741670 */
[----:B------:R1:W-:Y:S01]  /*2bd0*/  @!P0 STG.E.U8 desc[UR38][R10.64+0x1], R29 ;  /* 0x0000011d0a008986 */ /* 0x0003e2000c101126 */
[----:B------:R-:W-:-:S02]  /*2be0*/  ISETP.LT.OR P0, PT, R45, 0x2, !P5 ;  /* 0x000000022d00780c */ /* 0x000fc40006f01670 */
[C---:B------:R-:W-:Y:S02]  /*2bf0*/  ISETP.LT.OR P5, PT, R45.reuse, 0x1, !P1 ;  /* 0x000000012d00780c */ /* 0x040fe40004fa1670 */
[----:B------:R-:W-:Y:S01]  /*2c00*/  ISETP.LT.OR P1, PT, R45, 0x2, !P1 ;  /* 0x000000022d00780c */ /* 0x000fe20004f21670 */
[----:B0-----:R-:W-:Y:S02]  /*2c10*/  @!P4 IMAD.MOV.U32 R7, RZ, RZ, R9 ;  /* 0x000000ffff07c224 */ /* 0x001fe400078e0009 */
[----:B------:R-:W-:Y:S02]  /*2c20*/  IMAD.SHL.U32 R3, R49, 0x80, RZ ;  /* 0x0000008031037824 */ /* 0x000fe400078e00ff */
[----:B------:R-:W-:Y:S01]  /*2c30*/  @!P3 IMAD R21, R26, R34, RZ ;  /* 0x000000221a15b224 */ /* 0x000fe200078e02ff */
[----:B------:R0:W-:Y:S01]  /*2c40*/  @!P4 STG.E.U8 desc[UR38][R6.64], R15 ;  /* 0x0000000f0600c986 */ /* 0x0001e2000c101126 */
[----:B------:R-:W-:Y:S02]  /*2c50*/  @!P3 IADD3 R2, P4, R4, R8, RZ ;  /* 0x000000080402b210 */ /* 0x000fe40007f9e0ff */
[----:B------:R-:W-:-:S02]  /*2c60*/  @!P0 IMAD R31, R31, R34, RZ ;  /* 0x000000221f1f8224 */ /* 0x000fc400078e02ff */
[-C--:B-1----:R-:W-:Y:S01]  /*2c70*/  @!P5 IMAD R11, R24, R34.reuse, RZ ;  /* 0x00000022180bd224 */ /* 0x082fe200078e02ff */
[----:B------:R-:W-:Y:S01]  /*2c80*/  @!P3 IADD3.X R3, R9, R5, R3, P4, !PT ;  /* 0x000000050903b210 */ /* 0x000fe200027fe403 */
[----:B------:R-:W-:Y:S01]  /*2c90*/  @!P1 IMAD R25, R25, R34, RZ ;  /* 0x0000002219199224 */ /* 0x000fe200078e02ff */
[C---:B------:R-:W-:Y:S01]  /*2ca0*/  @!P2 LEA R4, P4, R48.reuse, R8, 0x7 ;  /* 0x000000083004a211 */ /* 0x040fe200078838ff */
[----:B------:R-:W-:Y:S01]  /*2cb0*/  @!P2 IMAD R27, R27, R34, RZ ;  /* 0x000000221b1ba224 */ /* 0x000fe200078e02ff */
[----:B------:R0:W-:Y:S02]  /*2cc0*/  @!P0 STG.E.U8 desc[UR38][R8.64+0x1], R31 ;  /* 0x0000011f08008986 */ /* 0x0001e4000c101126 */
[----:B------:R-:W-:Y:S02]  /*2cd0*/  @!P2 LEA.HI.X R5, R48, R9, R49, 0x7, P4 ;  /* 0x000000093005a211 */ /* 0x000fe400020f3c31 */
[----:B------:R0:W-:Y:S04]  /*2ce0*/  @!P5 STG.E.U8 desc[UR38][R12.64], R11 ;  /* 0x0000000b0c00d986 */ /* 0x0001e8000c101126 */
[----:B------:R0:W-:Y:S04]  /*2cf0*/  @!P1 STG.E.U8 desc[UR38][R12.64+0x1], R25 ;  /* 0x000001190c009986 */ /* 0x0001e8000c101126 */
[----:B------:R0:W-:Y:S04]  /*2d00*/  @!P3 STG.E.U8 desc[UR38][R2.64], R21 ;  /* 0x000000150200b986 */ /* 0x0001e8000c101126 */
[----:B------:R0:W-:Y:S02]  /*2d10*/  @!P2 STG.E.U8 desc[UR38][R4.64+0x1], R27 ;  /* 0x0000011b0400a986 */ /* 0x0001e4000c101126 */
.L_x_51:
[----:B------:R-:W-:Y:S05]  /*2d20*/  BSYNC B0 ;  /* 0x0000000000007941 */ /* 0x000fea0003800000 */
.L_x_35:
[----:B------:R-:W-:Y:S01]  /*2d30*/  IADD3 R18, P0, R18, UR36, RZ ;  /* 0x0000002412127c10 */ /* 0x000fe2000ff1e0ff */
[----:B------:R-:W-:Y:S01]  /*2d40*/  ULDC.64 UR4, c[0x0][0x650] ;  /* 0x0001940000047ab9 */ /* 0x000fe20000000a00 */
[----:B012---:R-:W-:Y:S01]  /*2d50*/  PRMT R2, RZ, 0x7610, R2 ;  /* 0x00007610ff027816 */ /* 0x007fe20000000002 */
[----:B------:R-:W-:Y:S01]  /*2d60*/  IMAD.MOV.U32 R45, RZ, RZ, -0x1 ;  /* 0xffffffffff2d7424 */ /* 0x000fe200078e00ff */
[----:B------:R-:W-:Y:S01]  /*2d70*/  IADD3.X R19, R19, UR42, RZ, P0, !PT ;  /* 0x0000002a13137c10 */ /* 0x000fe200087fe4ff */
[----:B------:R-:W-:Y:S01]  /*2d80*/  IMAD.MOV.U32 R47, RZ, RZ, -0x1 ;  /* 0xffffffffff2f7424 */ /* 0x000fe200078e00ff */
[----:B------:R-:W-:-:S04]  /*2d90*/  ISETP.GE.U32.AND P0, PT, R18, UR4, PT ;  /* 0x0000000412007c0c */ /* 0x000fc8000bf06070 */
[----:B------:R-:W-:-:S13]  /*2da0*/  ISETP.GE.U32.AND.EX P0, PT, R19, UR5, PT, P0 ;  /* 0x0000000513007c0c */ /* 0x000fda000bf06100 */
[----:B------:R-:W-:Y:S05]  /*2db0*/  @P0 BRA `(.L_x_52) ;  /* 0x0000000400500947 */ /* 0x000fea0003800000 */
[----:B------:R-:W0:Y:S01]  /*2dc0*/  LDC.64 R8, c[0x0][0x628] ;  /* 0x00018a00ff087b82 */ /* 0x000e220000000a00 */
[----:B------:R-:W1:Y:S01]  /*2dd0*/  S2R R14, SR_CTAID.X ;  /* 0x00000000000e7919 */ /* 0x000e620000002500 */
[----:B------:R-:W-:Y:S02]  /*2de0*/  IMAD.MOV.U32 R6, RZ, RZ, R18 ;  /* 0x000000ffff067224 */ /* 0x000fe400078e0012 */
[----:B------:R-:W-:Y:S01]  /*2df0*/  IMAD.MOV.U32 R7, RZ, RZ, R19 ;  /* 0x000000ffff077224 */ /* 0x000fe200078e0013 */
[----:B------:R-:W2:Y:S03]  /*2e00*/  S2R R15, SR_CTAID.Y ;  /* 0x00000000000f7919 */ /* 0x000ea60000002600 */
[----:B------:R-:W3:Y:S08]  /*2e10*/  LDC R0, c[0x0][0x630] ;  /* 0x00018c00ff007b82 */ /* 0x000ef00000000800 */
[----:B------:R-:W4:Y:S01]  /*2e20*/  LDC.64 R12, c[0x0][0x620] ;  /* 0x00018800ff0c7b82 */ /* 0x000f220000000a00 */
[----:B0-----:R-:W-:-:S04]  /*2e30*/  ISETP.NE.U32.AND P0, PT, R8, RZ, PT ;  /* 0x000000ff0800720c */ /* 0x001fc80003f05070 */
[----:B------:R-:W-:-:S13]  /*2e40*/  ISETP.NE.AND.EX P0, PT, R9, RZ, PT, P0 ;  /* 0x000000ff0900720c */ /* 0x000fda0003f05300 */
[----:B-1234-:R-:W-:Y:S05]  /*2e50*/  @!P0 BRA `(.L_x_53) ;  /* 0x0000000000288947 */ /* 0x01efea0003800000 */
        /* <DEDUP_REMOVED lines=10> */
.L_x_53:
[-CC-:B------:R-:W-:Y:S01]  /*2f00*/  SHF.R.U64 R47, R6, R0.reuse, R7.reuse ;  /* 0x00000000062f7219 */ /* 0x180fe20000001207 */
[----:B------:R-:W0:Y:S01]  /*2f10*/  LDC.64 R24, c[0x0][0x640] ;  /* 0x00019000ff187b82 */ /* 0x000e220000000a00 */
[----:B------:R-:W-:Y:S01]  /*2f20*/  SHF.R.U32.HI R0, RZ, R0, R7 ;  /* 0x00000000ff007219 */ /* 0x000fe20000011607 */
[----:B------:R-:W-:Y:S01]  /*2f30*/  ULDC UR4, c[0x0][0x150] ;  /* 0x0000540000047ab9 */ /* 0x000fe20000000800 */
[----:B------:R-:W-:Y:S02]  /*2f40*/  IADD3 R5, P0, RZ, -R47, RZ ;  /* 0x8000002fff057210 */ /* 0x000fe40007f1e0ff */
[----:B------:R-:W-:-:S03]  /*2f50*/  I2FP.F32.U32 R6, R14 ;  /* 0x0000000e00067245 */ /* 0x000fc60000201000 */
[----:B------:R-:W1:Y:S01]  /*2f60*/  LDC R4, c[0x0][0x618] ;  /* 0x00018600ff047b82 */ /* 0x000e620000000800 */
[----:B------:R-:W-:Y:S02]  /*2f70*/  IMAD.X R3, RZ, RZ, ~R0, P0 ;  /* 0x000000ffff037224 */ /* 0x000fe400000e0e00 */
[----:B------:R-:W-:Y:S01]  /*2f80*/  FMUL R6, R6, UR4 ;  /* 0x0000000406067c20 */ /* 0x000fe20008400000 */
[----:B------:R-:W-:Y:S01]  /*2f90*/  ULDC UR4, c[0x0][0x154] ;  /* 0x0000550000047ab9 */ /* 0x000fe20000000800 */
[-C--:B------:R-:W-:Y:S02]  /*2fa0*/  IMAD R0, R3, R12.reuse, RZ ;  /* 0x0000000c03007224 */ /* 0x080fe400078e02ff */
[C---:B------:R-:W-:Y:S01]  /*2fb0*/  IMAD.WIDE.U32 R2, R5.reuse, R12, R18 ;  /* 0x0000000c05027225 */ /* 0x040fe200078e0012 */
[----:B------:R-:W2:Y:S01]  /*2fc0*/  LDC R10, c[0x0][0x608] ;  /* 0x00018200ff0a7b82 */ /* 0x000ea20000000800 */
[----:B------:R-:W3:Y:S02]  /*2fd0*/  F2I.U32.TRUNC.NTZ R6, R6 ;  /* 0x0000000600067305 */ /* 0x000ee4000020f000 */
[----:B------:R-:W-:Y:S01]  /*2fe0*/  IMAD R5, R5, R13, R0 ;  /* 0x0000000d05057224 */ /* 0x000fe200078e0200 */
[----:B------:R-:W-:-:S03]  /*2ff0*/  I2FP.F32.U32 R0, R15 ;  /* 0x0000000f00007245 */ /* 0x000fc60000201000 */
[----:B------:R-:W-:Y:S01]  /*3000*/  IMAD.IADD R3, R3, 0x1, R5 ;  /* 0x0000000103037824 */ /* 0x000fe200078e0205 */
[----:B------:R-:W4:Y:S01]  /*3010*/  LDC R9, c[0x0][0x658] ;  /* 0x00019600ff097b82 */ /* 0x000f220000000800 */
[----:B0-----:R-:W-:-:S04]  /*3020*/  ISETP.NE.U32.AND P0, PT, R24, RZ, PT ;  /* 0x000000ff1800720c */ /* 0x001fc80003f05070 */
[----:B------:R-:W-:-:S03]  /*3030*/  ISETP.NE.AND.EX P0, PT, R25, RZ, PT, P0 ;  /* 0x000000ff1900720c */ /* 0x000fc60003f05300 */
[----:B------:R-:W0:Y:S01]  /*3040*/  LDC R7, c[0x0][0x144] ;  /* 0x00005100ff077b82 */ /* 0x000e220000000800 */
[-CC-:B-1----:R-:W-:Y:S01]  /*3050*/  SHF.R.U64 R8, R2, R4.reuse, R3.reuse ;  /* 0x0000000402087219 */ /* 0x182fe20000001203 */
[----:B---3--:R-:W-:Y:S01]  /*3060*/  IMAD.MOV R6, RZ, RZ, -R6 ;  /* 0x000000ffff067224 */ /* 0x008fe200078e0a06 */
[----:B------:R-:W-:Y:S01]  /*3070*/  SHF.R.U32.HI R3, RZ, R4, R3 ;  /* 0x00000004ff037219 */ /* 0x000fe20000011603 */
[----:B------:R-:W-:-:S04]  /*3080*/  FMUL R4, R0, UR4 ;  /* 0x0000000400047c20 */ /* 0x000fc80008400000 */
[----:B------:R-:W1:Y:S01]  /*3090*/  LDC R20, c[0x0][0x148] ;  /* 0x00005200ff147b82 */ /* 0x000e620000000800 */
[----:B------:R3:W0:Y:S01]  /*30a0*/  F2I.U32.TRUNC.NTZ R12, R4 ;  /* 0x00000004000c7305 */ /* 0x000622000020f000 */
[-CC-:B--2---:R-:W-:Y:S02]  /*30b0*/  SHF.R.U64 R11, R8, R10.reuse, R3.reuse ;  /* 0x0000000a080b7219 */ /* 0x184fe40000001203 */
[----:B------:R-:W-:-:S04]  /*30c0*/  SHF.R.U32.HI R0, RZ, R10, R3 ;  /* 0x0000000aff007219 */ /* 0x000fc80000011603 */
[----:B------:R-:W2:Y:S01]  /*30d0*/  LDC R26, c[0x0][0x648] ;  /* 0x00019200ff1a7b82 */ /* 0x000ea20000000800 */
[-CC-:B----4-:R-:W-:Y:S02]  /*30e0*/  SHF.R.U64 R10, R11, R9.reuse, R0.reuse ;  /* 0x000000090b0a7219 */ /* 0x190fe40000001200 */
[----:B------:R-:W-:-:S03]  /*30f0*/  SHF.R.U32.HI R3, RZ, R9, R0 ;  /* 0x00000009ff037219 */ /* 0x000fc60000011600 */
[----:B------:R-:W-:Y:S02]  /*3100*/  IMAD.MOV.U32 R2, RZ, RZ, R10 ;  /* 0x000000ffff027224 */ /* 0x000fe400078e000a */
[----:B------:R-:W4:Y:S01]  /*3110*/  LDC R27, c[0x0][0x638] ;  /* 0x00018e00ff1b7b82 */ /* 0x000f220000000800 */
[----:B0-----:R-:W-:-:S07]  /*3120*/  IMAD R13, R7, R6, R14 ;  /* 0x00000006070d7224 */ /* 0x001fce00078e020e */
[----:B------:R-:W0:Y:S08]  /*3130*/  LDC R28, c[0x0][0x610] ;  /* 0x00018400ff1c7b82 */ /* 0x000e300000000800 */
[----:B------:R-:W0:Y:S01]  /*3140*/  LDC R21, c[0x0][0x600] ;  /* 0x00018000ff157b82 */ /* 0x000e220000000800 */
[----:B-123--:R-:W-:Y:S05]  /*3150*/  @!P0 BRA `(.L_x_54) ;  /* 0x0000000000288947 */ /* 0x00efea0003800000 */
[----:B------:R-:W1:Y:S02]  /*3160*/  LDC R7, c[0x0][0x64c] ;  /* 0x00019300ff077b82 */ /* 0x000e640000000800 */
[----:B-1----:R-:W-:-:S05]  /*3170*/  IADD3 R7, P0, R10, R7, RZ ;  /* 0x000000070a077210 */ /* 0x002fca0007f1e0ff */
        /* <DEDUP_REMOVED lines=8> */
.L_x_54:
[----:B------:R-:W-:Y:S01]  /*3200*/  ISETP.NE.AND P0, PT, R17, 0x1, PT ;  /* 0x000000011100780c */ /* 0x000fe20003f05270 */
[----:B0-----:R-:W-:Y:S01]  /*3210*/  VIADD R5, R21, 0xffffffff ;  /* 0xffffffff15057836 */ /* 0x001fe20000000000 */
[----:B------:R-:W-:Y:S01]  /*3220*/  SHF.R.U64 R2, R2, R26, R3 ;  /* 0x0000001a02027219 */ /* 0x000fe20000001203 */
[----:B------:R-:W-:Y:S01]  /*3230*/  IMAD.MOV R12, RZ, RZ, -R12 ;  /* 0x000000ffff0c7224 */ /* 0x000fe200078e0a0c */
[----:B------:R-:W-:Y:S01]  /*3240*/  LOP3.LUT R0, R11, R40, RZ, 0xc0, !PT ;  /* 0x000000280b007212 */ /* 0x000fe200078ec0ff */
[----:B------:R-:W-:Y:S02]  /*3250*/  IMAD.MOV.U32 R4, RZ, RZ, 0x1 ;  /* 0x00000001ff047424 */ /* 0x000fe400078e00ff */
[----:B------:R-:W-:Y:S02]  /*3260*/  IMAD.MOV R3, RZ, RZ, -R2 ;  /* 0x000000ffff037224 */ /* 0x000fe400078e0a02 */
[----:B------:R-:W-:Y:S01]  /*3270*/  IMAD R0, R37, R2, R0 ;  /* 0x0000000225007224 */ /* 0x000fe200078e0200 */
[----:B------:R-:W-:Y:S01]  /*3280*/  LOP3.LUT R2, R8, R5, RZ, 0xc0, !PT ;  /* 0x0000000508027212 */ /* 0x000fe200078ec0ff */
[----:B----4-:R-:W-:-:S02]  /*3290*/  IMAD R3, R3, R27, R10 ;  /* 0x0000001b03037224 */ /* 0x010fc400078e020a */
[----:B------:R-:W-:Y:S02]  /*32a0*/  @P0 IMAD R13, R20, R12, R15 ;  /* 0x0000000c140d0224 */ /* 0x000fe400078e020f */
[--C-:B------:R-:W-:Y:S01]  /*32b0*/  IMAD R3, R3, R21, R2.reuse ;  /* 0x0000001503037224 */ /* 0x100fe200078e0202 */
[----:B------:R-:W-:Y:S01]  /*32c0*/  PRMT R2, R4, 0x7610, R2 ;  /* 0x0000761004027816 */ /* 0x000fe20000000002 */
[----:B------:R-:W-:-:S05]  /*32d0*/  IMAD R0, R0, R28, R13 ;  /* 0x0000001c00007224 */ /* 0x000fca00078e020d */
[----:B------:R-:W-:Y:S02]  /*32e0*/  SEL R45, R3, R0, !P0 ;  /* 0x00000000032d7207 */ /* 0x000fe40004000000 */
[----:B------:R-:W-:-:S07]  /*32f0*/  SEL R0, R0, R3, !P0 ;  /* 0x0000000300007207 */ /* 0x000fce0004000000 */
.L_x_52:
[----:B------:R-:W-:Y:S01]  /*3300*/  LOP3.LUT P0, RZ, R2, 0xff, RZ, 0xc0, !PT ;  /* 0x000000ff02ff7812 */ /* 0x000fe2000780c0ff */
[----:B------:R-:W-:-:S12]  /*3310*/  IMAD.MOV.U32 R43, RZ, RZ, R0 ;  /* 0x000000ffff2b7224 */ /* 0x000fd800078e0000 */
[----:B------:R-:W-:Y:S05]  /*3320*/  @P0 BRA `(.L_x_55) ;  /* 0xffffffe400040947 */ /* 0x000fea000383ffff */
[----:B------:R-:W-:Y:S05]  /*3330*/  EXIT ;  /* 0x000000000000794d */ /* 0x000fea0003800000 */
.L_x_8:
        /* <DEDUP_REMOVED lines=26> */
.L_x_57:
[----:B------:R-:W0:Y:S01]  /*34e0*/  LDC.64 R32, c[0x0][0x640] ;  /* 0x00019000ff207b82 */ /* 0x000e220000000a00 */
[-CC-:B------:R-:W-:Y:S02]  /*34f0*/  SHF.R.U64 R22, R12, R20.reuse, R13.reuse ;  /* 0x000000140c167219 */ /* 0x180fe4000000120d */
[----:B------:R-:W-:Y:S02]  /*3500*/  SHF.R.U32.HI R3, RZ, R20, R13 ;  /* 0x00000014ff037219 */ /* 0x000fe4000001160d */
[----:B------:R-:W-:-:S03]  /*3510*/  IADD3 R11, P0, RZ, -R22, RZ ;  /* 0x80000016ff0b7210 */ /* 0x000fc60007f1e0ff */
[----:B------:R-:W1:Y:S02]  /*3520*/  LDC R12, c[0x0][0x618] ;  /* 0x00018600ff0c7b82 */ /* 0x000e640000000800 */
[----:B------:R-:W-:Y:S02]  /*3530*/  IMAD.X R3, RZ, RZ, ~R3, P0 ;  /* 0x000000ffff037224 */ /* 0x000fe400000e0e03 */
[----:B------:R-:W-:-:S04]  /*3540*/  IMAD.WIDE.U32 R8, R11, R26, R18 ;  /* 0x0000001a0b087225 */ /* 0x000fc800078e0012 */
[----:B------:R-:W2:Y:S01]  /*3550*/  LDC R28, c[0x0][0x608] ;  /* 0x00018200ff1c7b82 */ /* 0x000ea20000000800 */
[----:B------:R-:W-:-:S04]  /*3560*/  IMAD R10, R3, R26, RZ ;  /* 0x0000001a030a7224 */ /* 0x000fc800078e02ff */
[----:B------:R-:W-:Y:S02]  /*3570*/  IMAD R3, R11, R27, R10 ;  /* 0x0000001b0b037224 */ /* 0x000fe400078e020a */
[----:B------:R-:W-:Y:S01]  /*3580*/  IMAD.MOV.U32 R27, RZ, RZ, 0x1 ;  /* 0x00000001ff1b7424 */ /* 0x000fe200078e00ff */
[----:B------:R-:W3:Y:S01]  /*3590*/  LDC R30, c[0x0][0x658] ;  /* 0x00019600ff1e7b82 */ /* 0x000ee20000000800 */
[----:B------:R-:W-:Y:S01]  /*35a0*/  IMAD.IADD R3, R9, 0x1, R3 ;  /* 0x0000000109037824 */ /* 0x000fe200078e0203 */
[----:B0-----:R-:W-:Y:S01]  /*35b0*/  ISETP.NE.U32.AND P0, PT, R32, RZ, PT ;  /* 0x000000ff2000720c */ /* 0x001fe20003f05070 */
[----:B------:R-:W-:-:S03]  /*35c0*/  IMAD.MOV.U32 R9, RZ, RZ, -0x1 ;  /* 0xffffffffff097424 */ /* 0x000fc600078e00ff */
        /* <DEDUP_REMOVED lines=8> */
[-C--:B---3--:R-:W-:Y:S02]  /*3650*/  SHF.L.U32 R8, R9, R30.reuse, RZ ;  /* 0x0000001e09087219 */ /* 0x088fe400000006ff */
[--C-:B------:R-:W-:Y:S02]  /*3660*/  SHF.R.U64 R26, R20, R30, R3.reuse ;  /* 0x0000001e141a7219 */ /* 0x100fe40000001203 */
[----:B------:R-:W-:Y:S02]  /*3670*/  LOP3.LUT R29, RZ, R8, RZ, 0x33, !PT ;  /* 0x00000008ff1d7212 */ /* 0x000fe400078e33ff */
[----:B------:R-:W-:Y:S01]  /*3680*/  SHF.R.U32.HI R9, RZ, R30, R3 ;  /* 0x0000001eff097219 */ /* 0x000fe20000011603 */
[----:B------:R-:W3:Y:S01]  /*3690*/  LDC R31, c[0x0][0x610] ;  /* 0x00018400ff1f7b82 */ /* 0x000ee20000000800 */
[----:B------:R-:W-:Y:S01]  /*36a0*/  IMAD.MOV.U32 R8, RZ, RZ, R26 ;  /* 0x000000ffff087224 */ /* 0x000fe200078e001a */
[----:B------:R-:W-:Y:S06]  /*36b0*/  @!P0 BRA `(.L_x_58) ;  /* 0x0000000000288947 */ /* 0x000fec0003800000 */
        /* <DEDUP_REMOVED lines=10> */
.L_x_58:
[----:B------:R-:W-:Y:S01]  /*3760*/  ISETP.NE.AND P0, PT, R17, 0x1, PT ;  /* 0x000000011100780c */ /* 0x000fe20003f05270 */
[----:B0-----:R-:W-:Y:S01]  /*3770*/  VIADD R11, R21, 0xffffffff ;  /* 0xffffffff150b7836 */ /* 0x001fe20000000000 */
[----:B-1----:R-:W-:Y:S02]  /*3780*/  SHF.R.U64 R8, R8, R23, R9 ;  /* 0x0000001708087219 */ /* 0x002fe40000001209 */
[----:B------:R-:W-:Y:S02]  /*3790*/  SHF.L.U32 R5, R27, R30, RZ ;  /* 0x0000001e1b057219 */ /* 0x000fe400000006ff */
[----:B------:R-:W-:Y:S01]  /*37a0*/  LOP3.LUT R3, R20, R29, RZ, 0xc0, !PT ;  /* 0x0000001d14037212 */ /* 0x000fe200078ec0ff */
[----:B------:R-:W-:Y:S01]  /*37b0*/  IMAD.MOV R9, RZ, RZ, -R8 ;  /* 0x000000ffff097224 */ /* 0x000fe200078e0a08 */
[----:B------:R-:W-:-:S03]  /*37c0*/  LOP3.LUT R14, R14, R11, RZ, 0xc0, !PT ;  /* 0x0000000b0e0e7212 */ /* 0x000fc600078ec0ff */
[----:B------:R-:W-:Y:S02]  /*37d0*/  IMAD R5, R5, R8, R3 ;  /* 0x0000000805057224 */ /* 0x000fe400078e0203 */
[----:B------:R-:W-:Y:S02]  /*37e0*/  @P0 IMAD R6, R7, R24, R4 ;  /* 0x0000001807060224 */ /* 0x000fe400078e0204 */
[----:B--2---:R-:W-:Y:S02]  /*37f0*/  IMAD R3, R9, R25, R26 ;  /* 0x0000001909037224 */ /* 0x004fe400078e021a */
[----:B---3--:R-:W-:Y:S02]  /*3800*/  IMAD R6, R5, R31, R6 ;  /* 0x0000001f05067224 */ /* 0x008fe400078e0206 */
[----:B------:R-:W-:Y:S02]  /*3810*/  IMAD R3, R3, R21, R14 ;  /* 0x0000001503037224 */ /* 0x000fe400078e020e */
[----:B------:R-:W-:-:S03]  /*3820*/  IMAD.MOV.U32 R8, RZ, RZ, 0x1 ;  /* 0x00000001ff087424 */ /* 0x000fc600078e00ff */
[----:B------:R-:W-:Y:S02]  /*3830*/  SEL R20, R3, R6, !P0 ;  /* 0x0000000603147207 */ /* 0x000fe40004000000 */
[----:B------:R-:W-:Y:S01]  /*3840*/  SEL R21, R6, R3, !P0 ;  /* 0x0000000306157207 */ /* 0x000fe20004000000 */
[----:B------:R-:W-:-:S07]  /*3850*/  IMAD.MOV.U32 R3, RZ, RZ, R22 ;  /* 0x000000ffff037224 */ /* 0x000fce00078e0016 */
.L_x_56:
[----:B------:R-:W-:-:S08]  /*3860*/  NOP ;  /* 0x0000000000007918 */ /* 0x000fd00000000000 */
[----:B------:R-:W0:-:S00]  /*3870*/  USETMAXREG.DEALLOC.CTAPOOL 0x28 ;  /* 0x00000028000079c8 */ /* 0x000e0000080e0500 */
[----:B0-----:R-:W-:-:S13]  /*3880*/  ISETP.NE.AND P0, PT, R2, RZ, PT ;  /* 0x000000ff0200720c */ /* 0x001fda0003f05270 */
[----:B------:R-:W-:Y:S05]  /*3890*/  @P0 EXIT ;  /* 0x000000000000094d */ /* 0x000fea0003800000 */
[----:B------:R-:W-:Y:S01]  /*38a0*/  LOP3.LUT P0, RZ, R8, 0xff, RZ, 0xc0, !PT ;  /* 0x000000ff08ff7812 */ /* 0x000fe2000780c0ff */
[----:B------:R-:W-:Y:S02]  /*38b0*/  IMAD.MOV.U32 R6, RZ, RZ, 0x1 ;  /* 0x00000001ff067424 */ /* 0x000fe400078e00ff */
[----:B------:R-:W-:-:S10]  /*38c0*/  IMAD.MOV.U32 R7, RZ, RZ, RZ ;  /* 0x000000ffff077224 */ /* 0x000fd400078e00ff */
[----:B------:R-:W-:Y:S05]  /*38d0*/  @!P0 BRA `(.L_x_59) ;  /* 0x0000000c003c8947 */ /* 0x000fea0003800000 */
[----:B------:R-:W0:Y:S01]  /*38e0*/  LDC R2, c[0x0][0x28c] ;  /* 0x0000a300ff027b82 */ /* 0x000e220000000800 */
[----:B------:R-:W1:Y:S01]  /*38f0*/  S2R R11, SR_CgaCtaId ;  /* 0x00000000000b7919 */ /* 0x000e620000008800 */
[----:B------:R-:W-:Y:S01]  /*3900*/  ULDC UR5, c[0x0][0x658] ;  /* 0x0001960000057ab9 */ /* 0x000fe20000000800 */
[----:B------:R-:W-:Y:S01]  /*3910*/  UMOV UR6, 0xffffffff ;  /* 0xffffffff00067882 */ /* 0x000fe20000000000 */
[----:B------:R-:W-:Y:S01]  /*3920*/  BSSY B0, `(.L_x_59) ;  /* 0x00000ca000007945 */ /* 0x000fe20003800000 */
[----:B------:R-:W-:Y:S01]  /*3930*/  USHF.L.U32 UR6, UR6, UR5, URZ ;  /* 0x0000000506067299 */ /* 0x000fe2000800063f */
[----:B------:R-:W-:Y:S01]  /*3940*/  IMAD.MOV.U32 R9, RZ, RZ, 0x1 ;  /* 0x00000001ff097424 */ /* 0x000fe200078e00ff */
[----:B------:R-:W-:Y:S01]  /*3950*/  LOP3.LUT R8, R16, 0x2, RZ, 0xfc, !PT ;  /* 0x0000000210087812 */ /* 0x000fe200078efcff */
[----:B------:R-:W-:Y:S01]  /*3960*/  IMAD.MOV.U32 R6, RZ, RZ, 0x1 ;  /* 0x00000001ff067424 */ /* 0x000fe200078e00ff */
[----:B------:R-:W-:Y:S01]  /*3970*/  ULDC UR4, c[0x0][0x600] ;  /* 0x0001800000047ab9 */ /* 0x000fe20000000800 */
[----:B------:R-:W-:Y:S01]  /*3980*/  IMAD.MOV.U32 R7, RZ, RZ, RZ ;  /* 0x000000ffff077224 */ /* 0x000fe200078e00ff */
[----:B------:R-:W-:Y:S01]  /*3990*/  UMOV UR7, 0x1 ;  /* 0x0000000100077882 */ /* 0x000fe20000000000 */
[----:B------:R-:W-:-:S02]  /*39a0*/  UIADD3 UR15, UR4, -0x1, URZ ;  /* 0xffffffff040f7890 */ /* 0x000fc4000fffe03f */
[----:B------:R-:W-:Y:S02]  /*39b0*/  USHF.L.U32 UR17, UR7, UR5, URZ ;  /* 0x0000000507117299 */ /* 0x000fe4000800063f */
[----:B------:R-:W-:Y:S01]  /*39c0*/  ULOP3.LUT UR16, URZ, UR6, URZ, 0x33, !UPT ;  /* 0x000000063f107292 */ /* 0x000fe2000f8e333f */
[----:B------:R-:W-:Y:S01]  /*39d0*/  ULDC.64 UR20, c[0x0][0x198] ;  /* 0x0000660000147ab9 */ /* 0x000fe20000000a00 */
[----:B0-----:R-:W-:-:S05]  /*39e0*/  VIADD R2, R2, 0x1f ;  /* 0x0000001f02027836 */ /* 0x001fca0000000000 */
[----:B------:R-:W-:-:S04]  /*39f0*/  SHF.R.S32.HI R5, RZ, 0x1f, R2 ;  /* 0x0000001fff057819 */ /* 0x000fc80000011402 */
[----:B------:R-:W-:Y:S01]  /*3a00*/  LEA.HI R5, R5, R2, RZ, 0x5 ;  /* 0x0000000205057211 */ /* 0x000fe200078f28ff */
[C---:B-1----:R-:W-:Y:S02]  /*3a10*/  IMAD.SHL.U32 R2, R11.reuse, 0x80, RZ ;  /* 0x000000800b027824 */ /* 0x042fe400078e00ff */
[----:B------:R-:W-:Y:S01]  /*3a20*/  IMAD.SHL.U32 R11, R11, 0x4, RZ ;  /* 0x000000040b0b7824 */ /* 0x000fe200078e00ff */
[----:B------:R-:W-:Y:S02]  /*3a30*/  SHF.R.S32.HI R10, RZ, 0x5, R5 ;  /* 0x00000005ff0a7819 */ /* 0x000fe40000011405 */
[----:B------:R-:W-:Y:S02]  /*3a40*/  LOP3.LUT R2, R2, 0x80, RZ, 0xc0, !PT ;  /* 0x0000008002027812 */ /* 0x000fe400078ec0ff */
[----:B------:R-:W-:Y:S01]  /*3a50*/  LOP3.LUT R11, R11, 0x4, RZ, 0xc0, !PT ;  /* 0x000000040b0b7812 */ /* 0x000fe200078ec0ff */
[----:B------:R-:W-:Y:S02]  /*3a60*/  VIADD R13, R10, 0x1 ;  /* 0x000000010a0d7836 */ /* 0x000fe40000000000 */
[----:B------:R-:W-:-:S07]  /*3a70*/  VIADD R12, R2, 0x36280 ;  /* 0x00036280020c7836 */ /* 0x000fce0000000000 */
.L_x_70:
[----:B------:R-:W-:-:S03]  /*3a80*/  UMOV UR4, 0xffffffff ;  /* 0xffffffff00047882 */ /* 0x000fc60000000000 */
[----:B------:R-:W-:Y:S05]  /*3a90*/  BRA.DIV UR4, `(.L_x_60) ;  /* 0x0000001a04f47947 */ /* 0x000fea000b800000 */
[----:B------:R-:W-:-:S13]  /*3aa0*/  ELECT P6, URZ, PT ;  /* 0x00000000003f782f */ /* 0x000fda00038c0000 */
.L_x_104:
[----:B------:R-:W0:Y:S01]  /*3ab0*/  LDC R2, c[0x0][0x28c] ;  /* 0x0000a300ff027b82 */ /* 0x000e220000000800 */
[----:B------:R-:W-:Y:S01]  /*3ac0*/  BSSY B1, `(.L_x_61) ;  /* 0x0000038000017945 */ /* 0x000fe20003800000 */
[----:B0-----:R-:W-:-:S13]  /*3ad0*/  ISETP.LT.OR P6, PT, R2, 0x1, !P6 ;  /* 0x000000010200780c */ /* 0x001fda00077c1670 */
[----:B------:R-:W-:Y:S05]  /*3ae0*/  @P6 BRA `(.L_x_62) ;  /* 0x0000000000d46947 */ /* 0x000fea0003800000 */
[----:B------:R-:W-:Y:S02]  /*3af0*/  IMAD R20, R20, 0x8, R11 ;  /* 0x0000000814147824 */ /* 0x000fe400078e020b */
[----:B------:R-:W-:Y:S02]  /*3b00*/  IMAD.SHL.U32 R21, R21, 0x100, RZ ;  /* 0x0000010015157824 */ /* 0x000fe400078e00ff */
[----:B------:R-:W-:Y:S02]  /*3b10*/  IMAD.MOV.U32 R24, RZ, RZ, RZ ;  /* 0x000000ffff187224 */ /* 0x000fe400078e00ff */
[----:B------:R-:W-:Y:S02]  /*3b20*/  IMAD.MOV.U32 R2, RZ, RZ, R13 ;  /* 0x000000ffff027224 */ /* 0x000fe400078e000d */
[----:B------:R-:W-:Y:S02]  /*3b30*/  IMAD.MOV.U32 R4, RZ, RZ, R6 ;  /* 0x000000ffff047224 */ /* 0x000fe400078e0006 */
[----:B------:R-:W-:-:S07]  /*3b40*/  IMAD.MOV.U32 R5, RZ, RZ, R7 ;  /* 0x000000ffff057224 */ /* 0x000fce00078e0007 */
.L_x_65:
[----:B------:R-:W0:Y:S01]  /*3b50*/  S2R R15, SR_CgaCtaId ;  /* 0x00000000000f7919 */ /* 0x000e220000008800 */
[----:B------:R-:W-:Y:S02]  /*3b60*/  MOV R14, 0x400 ;  /* 0x00000400000e7802 */ /* 0x000fe40000000f00 */
[----:B------:R-:W-:Y:S02]  /*3b70*/  ISETP.NE.AND P1, PT, R0, RZ, PT ;  /* 0x000000ff0000720c */ /* 0x000fe40003f25270 */
[----:B0-----:R-:W-:Y:S02]  /*3b80*/  LEA R22, R15, R14, 0x18 ;  /* 0x0000000e0f167211 */ /* 0x001fe400078ec0ff */
[----:B------:R-:W-:-:S09]  /*3b90*/  SHF.L.U32 R14, R4, 0x1f, RZ ;  /* 0x0000001f040e7819 */ /* 0x000fd200000006ff */
[----:B------:R-:W0:Y:S01]  /*3ba0*/  @!P1 LDC R15, c[0x0][0x500] ;  /* 0x00014000ff0f9b82 */ /* 0x000e220000000800 */
[----:B------:R-:W-:-:S04]  /*3bb0*/  IMAD R23, R5, 0x8, R22 ;  /* 0x0000000805177824 */ /* 0x000fc800078e0216 */
[----:B------:R-:W1:Y:S02]  /*3bc0*/  SYNCS.PHASECHK.TRANS64.TRYWAIT P0, [R23+URZ+0xd8], R14 ;  /* 0x0000d80e170075a7 */ /* 0x000e64000800017f */
[----:B-1----:R-:W-:Y:S05]  /*3bd0*/  @!P0 BRA `(.L_x_63) ;  /* 0x0000001800c48947 */ /* 0x002fea0003800000 */
.L_x_105:
[----:B-1----:R-:W-:Y:S01]  /*3be0*/  PRMT R14, R8, 0x9910, RZ ;  /* 0x00009910080e7816 */ /* 0x002fe200000000ff */
[----:B0-----:R0:W-:Y:S03]  /*3bf0*/  @!P1 SYNCS.ARRIVE.TRANS64 RZ, [R23+URZ], R15 ;  /* 0x0000000f17ff99a7 */ /* 0x0011e6000800003f */
[----:B------:R-:W-:-:S13]  /*3c00*/  ISETP.NE.AND P0, PT, R14, 0x2, PT ;  /* 0x000000020e00780c */ /* 0x000fda0003f05270 */
[----:B0-----:R-:W-:Y:S05]  /*3c10*/  @P0 BRA `(.L_x_64) ;  /* 0x0000000000040947 */ /* 0x001fea0003800000 */
[----:B------:R-:W-:Y:S01]  /*3c20*/  BPT.TRAP 0x1 ;  /* 0x000000040000795c */ /* 0x000fe20000300000 */
.L_x_64:
[----:B------:R-:W-:Y:S01]  /*3c30*/  R2UR UR13, R22 ;  /* 0x00000000160d72ca */ /* 0x000fe200000e0000 */
[----:B------:R-:W-:Y:S01]  /*3c40*/  IMAD R22, R5, 0x2000, R22 ;  /* 0x0000200005167824 */ /* 0x000fe200078e0216 */
[----:B------:R-:W-:Y:S01]  /*3c50*/  R2UR UR9, R23 ;  /* 0x00000000170972ca */ /* 0x000fe200000e0000 */
[C---:B------:R-:W-:Y:S01]  /*3c60*/  IMAD R14, R5.reuse, 0x100, R12 ;  /* 0x00000100050e7824 */ /* 0x040fe200078e020c */
[----:B------:R-:W-:Y:S01]  /*3c70*/  UIADD3 UR4, UP0, UR20, 0xf0, URZ ;  /* 0x000000f014047890 */ /* 0x000fe2000ff1e03f */
[----:B------:R-:W-:Y:S01]  /*3c80*/  VIADD R2, R2, 0xffffffff ;  /* 0xffffffff02027836 */ /* 0x000fe20000000000 */
[----:B------:R-:W-:Y:S01]  /*3c90*/  R2UR UR5, R22 ;  /* 0x00000000160572ca */ /* 0x000fe200000e0000 */
[----:B------:R-:W-:Y:S01]  /*3ca0*/  UIADD3 UR22, UP1, UR20, 0x1f0, URZ ;  /* 0x000001f014167890 */ /* 0x000fe2000ff3e03f */
[----:B------:R-:W-:Y:S01]  /*3cb0*/  R2UR UR8, R14 ;  /* 0x000000000e0872ca */ /* 0x000fe200000e0000 */
[----:B------:R-:W-:Y:S01]  /*3cc0*/  VIADD R5, R5, 0x1 ;  /* 0x0000000105057836 */ /* 0x000fe20000000000 */
[----:B------:R-:W-:Y:S01]  /*3cd0*/  R2UR UR11, R21 ;  /* 0x00000000150b72ca */ /* 0x000fe200000e0000 */
[----:B------:R-:W-:Y:S01]  /*3ce0*/  UIADD3.X UR23, URZ, UR21, URZ, UP1, !UPT ;  /* 0x000000153f177290 */ /* 0x000fe20008ffe43f */
[----:B------:R-:W-:Y:S01]  /*3cf0*/  R2UR UR10, R24 ;  /* 0x00000000180a72ca */ /* 0x000fe200000e0000 */
[----:B------:R-:W-:Y:S01]  /*3d00*/  UMOV UR6, 0x0 ;  /* 0x0000000000067882 */ /* 0x000fe20000000000 */
[----:B------:R-:W-:Y:S01]  /*3d10*/  R2UR UR12, R3 ;  /* 0x00000000030c72ca */ /* 0x000fe200000e0000 */
[----:B------:R-:W-:Y:S01]  /*3d20*/  UMOV UR7, 0x10000000 ;  /* 0x1000000000077882 */ /* 0x000fe20000000000 */
[----:B------:R-:W-:Y:S01]  /*3d30*/  R2UR UR18, R20 ;  /* 0x00000000141272ca */ /* 0x000fe200000e0000 */
[----:B------:R-:W-:Y:S01]  /*3d40*/  UMOV UR19, 0x30000 ;  /* 0x0003000000137882 */ /* 0x000fe20000000000 */
[----:B------:R-:W-:Y:S01]  /*3d50*/  ISETP.GT.AND P1, PT, R2, 0x1, PT ;  /* 0x000000010200780c */ /* 0x000fe20003f24270 */
[----:B------:R-:W-:Y:S01]  /*3d60*/  UIADD3 UR14, UR5, 0x280, URZ ;  /* 0x00000280050e7890 */ /* 0x000fe2000fffe03f */
[----:B------:R-:W-:Y:S01]  /*3d70*/  ISETP.NE.AND P0, PT, R5, 0x1b, PT ;  /* 0x0000001b0500780c */ /* 0x000fe20003f05270 */
[----:B------:R-:W-:Y:S01]  /*3d80*/  UIADD3.X UR5, URZ, UR21, URZ, UP0, !UPT ;  /* 0x000000153f057290 */ /* 0x000fe200087fe43f */
[----:B------:R-:W-:Y:S01]  /*3d90*/  VIADD R24, R24, 0x20 ;  /* 0x0000002018187836 */ /* 0x000fe20000000000 */
[----:B------:R-:W-:Y:S01]  /*3da0*/  UIADD3 UR13, UR13, UR8, URZ ;  /* 0x000000080d0d7290 */ /* 0x000fe2000fffe03f */
[----:B------:R-:W-:-:S02]  /*3db0*/  SEL R15, RZ, 0x1, P0 ;  /* 0x00000001ff0f7807 */ /* 0x000fc40000000000 */
[----:B------:R-:W-:Y:S01]  /*3dc0*/  UMOV UR8, UR14 ;  /* 0x0000000e00087c82 */ /* 0x000fe20008000000 */
[----:B------:R-:W-:Y:S02]  /*3dd0*/  SEL R5, R5, RZ, P0 ;  /* 0x000000ff05057207 */ /* 0x000fe40000000000 */
[----:B------:R-:W-:Y:S01]  /*3de0*/  LOP3.LUT R4, R4, R15, RZ, 0x3c, !PT ;  /* 0x0000000f04047212 */ /* 0x000fe200078e3cff */
[----:B------:R0:W-:Y:S02]  /*3df0*/  UTMALDG.3D [UR8], [UR4], desc[UR6] ;  /* 0x00000608040075b4 */ /* 0x0001e40008011000 */
[----:B0-----:R-:W-:Y:S01]  /*3e00*/  UMOV UR11, UR18 ;  /* 0x00000012000b7c82 */ /* 0x001fe20008000000 */
[----:B------:R-:W-:Y:S02]  /*3e10*/  UMOV UR8, UR13 ;  /* 0x0000000d00087c82 */ /* 0x000fe40008000000 */
[----:B------:R0:W-:Y:S02]  /*3e20*/  UTMALDG.3D.MULTICAST [UR8], [UR22], UR19, desc[UR6] ;  /* 0x00000608160073b4 */ /* 0x0001e40008011813 */
[----:B0-----:R-:W-:Y:S05]  /*3e30*/  @P1 BRA `(.L_x_65) ;  /* 0xfffffffc00441947 */ /* 0x001fea000383ffff */
.L_x_62:
[----:B------:R-:W-:Y:S05]  /*3e40*/  BSYNC B1 ;  /* 0x0000000000017941 */ /* 0x000fea0003800000 */
.L_x_61:
[----:B------:R-:W-:Y:S01]  /*3e50*/  LOP3.LUT P1, RZ, R9, 0xff, RZ, 0xc0, !PT ;  /* 0x000000ff09ff7812 */ /* 0x000fe2000782c0ff */
[C---:B------:R-:W-:Y:S01]  /*3e60*/  IMAD.IADD R4, R10.reuse, 0x1, R7 ;  /* 0x000000010a047824 */ /* 0x040fe200078e0207 */
[----:B------:R-:W-:Y:S01]  /*3e70*/  ULDC.64 UR4, c[0x0][0x650] ;  /* 0x0001940000047ab9 */ /* 0x000fe20000000a00 */
[----:B------:R-:W-:Y:S01]  /*3e80*/  ISETP.GE.U32.AND P2, PT, R10, 0x1b, PT ;  /* 0x0000001b0a00780c */ /* 0x000fe20003f46070 */
[----:B------:R-:W-:Y:S01]  /*3e90*/  BSSY B1, `(.L_x_66) ;  /* 0x0000070000017945 */ /* 0x000fe20003800000 */
[C---:B------:R-:W-:Y:S01]  /*3ea0*/  IMAD.WIDE.U32 R2, R4.reuse, 0x2f684bdb, RZ ;  /* 0x2f684bdb04027825 */ /* 0x040fe200078e00ff */
[C---:B------:R-:W-:Y:S02]  /*3eb0*/  ISETP.GT.U32.AND P0, PT, R4.reuse, 0x1a, PT ;  /* 0x0000001a0400780c */ /* 0x040fe40003f04070 */
[----:B------:R-:W-:Y:S01]  /*3ec0*/  PRMT R9, RZ, 0x7610, R9 ;  /* 0x00007610ff097816 */ /* 0x000fe20000000009 */
[----:B------:R-:W-:Y:S01]  /*3ed0*/  IMAD.IADD R2, R4, 0x1, -R3 ;  /* 0x0000000104027824 */ /* 0x000fe200078e0a03 */
[----:B------:R-:W-:Y:S01]  /*3ee0*/  ISETP.LT.U32.AND P0, PT, R10, 0x1b, P0 ;  /* 0x0000001b0a00780c */ /* 0x000fe20000701070 */
[----:B------:R-:W-:-:S02]  /*3ef0*/  IMAD.MOV.U32 R21, RZ, RZ, -0x1 ;  /* 0xffffffffff157424 */ /* 0x000fc400078e00ff */
[----:B------:R-:W0:Y:S01]  /*3f00*/  @P1 S2R R14, SR_CgaCtaId ;  /* 0x00000000000e1919 */ /* 0x000e220000008800 */
[----:B------:R-:W-:Y:S01]  /*3f10*/  @P1 MOV R5, 0x400 ;  /* 0x0000040000051802 */ /* 0x000fe20000000f00 */
[----:B------:R-:W-:Y:S01]  /*3f20*/  IMAD.MOV.U32 R20, RZ, RZ, -0x1 ;  /* 0xffffffffff147424 */ /* 0x000fe200078e00ff */
[----:B------:R-:W-:Y:S01]  /*3f30*/  LEA.HI R2, R2, R3, RZ, 0x1f ;  /* 0x0000000302027211 */ /* 0x000fe200078ff8ff */
[----:B------:R-:W-:-:S03]  /*3f40*/  IMAD.MOV.U32 R3, RZ, RZ, -0x1 ;  /* 0xffffffffff037424 */ /* 0x000fc600078e00ff */
[--C-:B------:R-:W-:Y:S02]  /*3f50*/  SHF.R.U32.HI R7, RZ, 0x4, R2.reuse ;  /* 0x00000004ff077819 */ /* 0x100fe40000011602 */
[----:B------:R-:W-:Y:S02]  /*3f60*/  PRMT R2, RZ, 0x7610, R2 ;  /* 0x00007610ff027816 */ /* 0x000fe40000000002 */
[----:B0-----:R-:W-:Y:S02]  /*3f70*/  @P1 LEA R14, R14, R5, 0x18 ;  /* 0x000000050e0e1211 */ /* 0x001fe400078ec0ff */
[----:B------:R-:W-:Y:S02]  /*3f80*/  SEL R5, RZ, 0x1, !P0 ;  /* 0x00000001ff057807 */ /* 0x000fe40004000000 */
[----:B------:R-:W-:Y:S01]  /*3f90*/  IADD3 R18, P0, R18, UR36, RZ ;  /* 0x0000002412127c10 */ /* 0x000fe2000ff1e0ff */
[----:B------:R0:W-:Y:S01]  /*3fa0*/  @P1 SYNCS.ARRIVE.TRANS64.A1T0 RZ, [R14+URZ+0x1c8], RZ ;  /* 0x0001c8ff0eff19a7 */ /* 0x0001e2000810003f */
[----:B------:R-:W-:-:S02]  /*3fb0*/  LOP3.LUT R6, R6, R5, RZ, 0x3c, !PT ;  /* 0x0000000506067212 */ /* 0x000fc400078e3cff */
[----:B------:R-:W-:Y:S02]  /*3fc0*/  IADD3.X R19, R19, UR42, RZ, P0, !PT ;  /* 0x0000002a13137c10 */ /* 0x000fe400087fe4ff */
[----:B------:R-:W-:Y:S02]  /*3fd0*/  ISETP.GE.U32.AND P0, PT, R18, UR4, PT ;  /* 0x0000000412007c0c */ /* 0x000fe4000bf06070 */
[----:B------:R-:W-:Y:S01]  /*3fe0*/  @P2 LOP3.LUT R6, R6, 0x1, R7, 0x78, !PT ;  /* 0x0000000106062812 */ /* 0x000fe200078e7807 */
[----:B------:R-:W-:Y:S01]  /*3ff0*/  IMAD R7, R7, -0x1b, R4 ;  /* 0xffffffe507077824 */ /* 0x000fe200078e0204 */
[----:B------:R-:W-:-:S13]  /*4000*/  ISETP.GE.U32.AND.EX P0, PT, R19, UR5, PT, P0 ;  /* 0x0000000513007c0c */ /* 0x000fda000bf06100 */
[----:B0-----:R-:W-:Y:S05]  /*4010*/  @P0 BRA `(.L_x_67) ;  /* 0x00000004005c0947 */ /* 0x001fea0003800000 */
[----:B------:R-:W0:Y:S01]  /*4020*/  S2R R15, SR_CTAID.X ;  /* 0x00000000000f7919 */ /* 0x000e220000002500 */
[----:B------:R-:W-:Y:S01]  /*4030*/  ULDC.64 UR4, c[0x0][0x628] ;  /* 0x00018a0000047ab9 */ /* 0x000fe20000000a00 */
[----:B------:R-:W-:Y:S01]  /*4040*/  ULDC UR7, c[0x0][0x630] ;  /* 0x00018c0000077ab9 */ /* 0x000fe20000000800 */
[----:B------:R-:W-:Y:S01]  /*4050*/  ISETP.NE.U32.AND P0, PT, RZ, UR4, PT ;  /* 0x00000004ff007c0c */ /* 0x000fe2000bf05070 */
[----:B------:R-:W1:Y:S01]  /*4060*/  S2R R20, SR_CTAID.Y ;  /* 0x0000000000147919 */ /* 0x000e620000002600 */
[----:B------:R-:W-:Y:S01]  /*4070*/  ULDC UR8, c[0x0][0x150] ;  /* 0x0000540000087ab9 */ /* 0x000fe20000000800 */
[----:B------:R-:W-:Y:S01]  /*4080*/  IMAD.MOV.U32 R2, RZ, RZ, R18 ;  /* 0x000000ffff027224 */ /* 0x000fe200078e0012 */
[----:B------:R-:W-:Y:S01]  /*4090*/  ISETP.NE.AND.EX P0, PT, RZ, UR5, PT, P0 ;  /* 0x00000005ff007c0c */ /* 0x000fe2000bf05300 */
[----:B------:R-:W-:Y:S01]  /*40a0*/  IMAD.MOV.U32 R3, RZ, RZ, R19 ;  /* 0x000000ffff037224 */ /* 0x000fe200078e0013 */
[----:B0-----:R-:W-:-:S11]  /*40b0*/  I2FP.F32.U32 R22, R15 ;  /* 0x0000000f00167245 */ /* 0x001fd60000201000 */
[----:B------:R-:W-:Y:S05]  /*40c0*/  @!P0 BRA `(.L_x_68) ;  /* 0x0000000000288947 */ /* 0x000fea0003800000 */
[----:B------:R-:W-:Y:S02]  /*40d0*/  ULDC UR6, c[0x0][0x634] ;  /* 0x00018d0000067ab9 */ /* 0x000fe40000000800 */
[----:B------:R-:W-:-:S05]  /*40e0*/  IADD3 R3, P0, R18, UR6, RZ ;  /* 0x0000000612037c10 */ /* 0x000fca000ff1e0ff */
[----:B------:R-:W-:-:S04]  /*40f0*/  IMAD.X R21, RZ, RZ, R19, P0 ;  /* 0x000000ffff157224 */ /* 0x000fc800000e0613 */
[----:B------:R-:W-:-:S04]  /*4100*/  IMAD.WIDE.U32 R4, R21, UR4, RZ ;  /* 0x0000000415047c25 */ /* 0x000fc8000f8e00ff */
[----:B------:R-:W-:-:S04]  /*4110*/  IMAD.WIDE.U32 R4, P0, R3, UR5, R4 ;  /* 0x0000000503047c25 */ /* 0x000fc8000f800004 */
[----:B------:R-:W-:-:S04]  /*4120*/  IMAD.WIDE.U32 R2, R3, UR4, RZ ;  /* 0x0000000403027c25 */ /* 0x000fc8000f8e00ff */
[----:B------:R-:W-:Y:S01]  /*4130*/  IMAD.MOV.U32 R2, RZ, RZ, R5 ;  /* 0x000000ffff027224 */ /* 0x000fe200078e0005 */
[----:B------:R-:W-:Y:S01]  /*4140*/  IADD3 RZ, P1, R3, R4, RZ ;  /* 0x0000000403ff7210 */ /* 0x000fe20007f3e0ff */
[----:B------:R-:W-:-:S04]  /*4150*/  IMAD.X R3, RZ, RZ, RZ, P0 ;  /* 0x000000ffff037224 */ /* 0x000fc800000e06ff */
[----:B------:R-:W-:-:S08]  /*4160*/  IMAD.WIDE.U32.X R2, R21, UR5, R2, P1 ;  /* 0x0000000515027c25 */ /* 0x000fd000088e0402 */
.L_x_68:
[--C-:B------:R-:W-:Y:S01]  /*4170*/  SHF.R.U64 R14, R2, UR7, R3.reuse ;  /* 0x00000007020e7c19 */ /* 0x100fe20008001203 */
[----:B------:R-:W-:Y:S01]  /*4180*/  FMUL R22, R22, UR8 ;  /* 0x0000000816167c20 */ /* 0x000fe20008400000 */
[----:B------:R-:W-:Y:S01]  /*4190*/  SHF.R.U32.HI R2, RZ, UR7, R3 ;  /* 0x00000007ff027c19 */ /* 0x000fe20008011603 */
[----:B------:R-:W0:Y:S01]  /*41a0*/  LDC R4, c[0x0][0x144] ;  /* 0x00005100ff047b82 */ /* 0x000e220000000800 */
[----:B------:R-:W-:Y:S01]  /*41b0*/  IADD3 R21, P0, RZ, -R14, RZ ;  /* 0x8000000eff157210 */ /* 0x000fe20007f1e0ff */
[----:B------:R-:W-:Y:S01]  /*41c0*/  ULDC.64 UR4, c[0x0][0x620] ;  /* 0x0001880000047ab9 */ /* 0x000fe20000000a00 */
[----:B-1----:R-:W-:Y:S01]  /*41d0*/  I2FP.F32.U32 R3, R20 ;  /* 0x0000001400037245 */ /* 0x002fe20000201000 */
[----:B------:R-:W-:Y:S01]  /*41e0*/  ULDC UR6, c[0x0][0x154] ;  /* 0x0000550000067ab9 */ /* 0x000fe20000000800 */
[----:B------:R-:W1:Y:S01]  /*41f0*/  F2I.U32.TRUNC.NTZ R22, R22 ;  /* 0x0000001600167305 */ /* 0x000e62000020f000 */
[----:B------:R-:W-:Y:S01]  /*4200*/  IMAD.X R2, RZ, RZ, ~R2, P0 ;  /* 0x000000ffff027224 */ /* 0x000fe200000e0e02 */
[----:B------:R-:W-:Y:S01]  /*4210*/  ISETP.NE.AND P2, PT, R17, 0x1, PT ;  /* 0x000000011100780c */ /* 0x000fe20003f45270 */
[----:B------:R-:W-:Y:S01]  /*4220*/  FMUL R23, R3, UR6 ;  /* 0x0000000603177c20 */ /* 0x000fe20008400000 */
[----:B------:R-:W2:Y:S01]  /*4230*/  LDC R25, c[0x0][0x148] ;  /* 0x00005200ff197b82 */ /* 0x000ea20000000800 */
[----:B------:R-:W-:Y:S01]  /*4240*/  IMAD R2, R2, UR4, RZ ;  /* 0x0000000402027c24 */ /* 0x000fe2000f8e02ff */
[----:B------:R-:W-:Y:S01]  /*4250*/  ULDC.64 UR6, c[0x0][0x640] ;  /* 0x0001900000067ab9 */ /* 0x000fe20000000a00 */
[----:B------:R-:W-:Y:S01]  /*4260*/  IMAD.MOV.U32 R3, RZ, RZ, R19 ;  /* 0x000000ffff037224 */ /* 0x000fe200078e0013 */
[----:B------:R-:W-:Y:S01]  /*4270*/  ISETP.NE.U32.AND P0, PT, RZ, UR6, PT ;  /* 0x00000006ff007c0c */ /* 0x000fe2000bf05070 */
[----:B------:R-:W-:Y:S01]  /*4280*/  IMAD R5, R21, UR5, R2 ;  /* 0x0000000515057c24 */ /* 0x000fe2000f8e0202 */
[----:B------:R-:W3:Y:S01]  /*4290*/  F2I.U32.TRUNC.NTZ R23, R23 ;  /* 0x0000001700177305 */ /* 0x000ee2000020f000 */
[----:B------:R-:W-:Y:S01]  /*42a0*/  IMAD.MOV.U32 R2, RZ, RZ, R18 ;  /* 0x000000ffff027224 */ /* 0x000fe200078e0012 */
[----:B------:R-:W-:-:S03]  /*42b0*/  ISETP.NE.AND.EX P0, PT, RZ, UR7, PT, P0 ;  /* 0x00000007ff007c0c */ /* 0x000fc6000bf05300 */
[----:B------:R-:W-:Y:S01]  /*42c0*/  IMAD.WIDE.U32 R2, R21, UR4, R2 ;  /* 0x0000000415027c25 */ /* 0x000fe2000f8e0002 */
[----:B------:R-:W-:-:S03]  /*42d0*/  ULDC UR4, c[0x0][0x618] ;  /* 0x0001860000047ab9 */ /* 0x000fc60000000800 */
[----:B------:R-:W-:Y:S02]  /*42e0*/  IMAD.IADD R3, R3, 0x1, R5 ;  /* 0x0000000103037824 */ /* 0x000fe400078e0205 */
[----:B-1----:R-:W-:-:S03]  /*42f0*/  IMAD.MOV R22, RZ, RZ, -R22 ;  /* 0x000000ffff167224 */ /* 0x002fc600078e0a16 */
[----:B------:R-:W-:Y:S01]  /*4300*/  SHF.R.U64 R21, R2, UR4, R3 ;  /* 0x0000000402157c19 */ /* 0x000fe20008001203 */
[----:B0-----:R-:W-:Y:S01]  /*4310*/  IMAD R15, R4, R22, R15 ;  /* 0x00000016040f7224 */ /* 0x001fe200078e020f */
[----:B------:R-:W-:Y:S01]  /*4320*/  SHF.R.U32.HI R2, RZ, UR4, R3 ;  /* 0x00000004ff027c19 */ /* 0x000fe20008011603 */
[----:B------:R-:W-:Y:S01]  /*4330*/  ULDC UR4, c[0x0][0x608] ;  /* 0x0001820000047ab9 */ /* 0x000fe20000000800 */
[----:B---3--:R-:W-:Y:S02]  /*4340*/  IMAD.MOV R4, RZ, RZ, -R23 ;  /* 0x000000ffff047224 */ /* 0x008fe400078e0a17 */
[--C-:B------:R-:W-:Y:S02]  /*4350*/  SHF.R.U64 R22, R21, UR4, R2.reuse ;  /* 0x0000000415167c19 */ /* 0x100fe40008001202 */
[----:B------:R-:W-:Y:S01]  /*4360*/  SHF.R.U32.HI R3, RZ, UR4, R2 ;  /* 0x00000004ff037c19 */ /* 0x000fe20008011602 */
[----:B------:R-:W-:Y:S01]  /*4370*/  ULDC UR4, c[0x0][0x658] ;  /* 0x0001960000047ab9 */ /* 0x000fe20000000800 */
[----:B--2---:R-:W-:-:S02]  /*4380*/  @P2 IMAD R15, R25, R4, R20 ;  /* 0x00000004190f2224 */ /* 0x004fc400078e0214 */
[--C-:B------:R-:W-:Y:S02]  /*4390*/  SHF.R.U64 R20, R22, UR4, R3.reuse ;  /* 0x0000000416147c19 */ /* 0x100fe40008001203 */
[----:B------:R-:W-:-:S03]  /*43a0*/  SHF.R.U32.HI R23, RZ, UR4, R3 ;  /* 0x00000004ff177c19 */ /* 0x000fc60008011603 */
[----:B------:R-:W-:Y:S02]  /*43b0*/  IMAD.MOV.U32 R4, RZ, RZ, R20 ;  /* 0x000000ffff047224 */ /* 0x000fe400078e0014 */
[----:B------:R-:W-:Y:S01]  /*43c0*/  IMAD.MOV.U32 R3, RZ, RZ, R23 ;  /* 0x000000ffff037224 */ /* 0x000fe200078e0017 */
[----:B------:R-:W-:Y:S06]  /*43d0*/  @!P0 BRA `(.L_x_69) ;  /* 0x00000000002c8947 */ /* 0x000fec0003800000 */
        /* <DEDUP_REMOVED lines=9> */
[----:B------:R-:W-:-:S04]  /*4470*/  IMAD.WIDE.U32.X R2, R23, UR7, R2, P1 ;  /* 0x0000000717027c25 */ /* 0x000fc800088e0402 */
[----:B------:R-:W-:-:S07]  /*4480*/  IMAD.MOV.U32 R4, RZ, RZ, R2 ;  /* 0x000000ffff047224 */ /* 0x000fce00078e0002 */
.L_x_69:
[----:B------:R-:W-:Y:S01]  /*4490*/  ULDC UR4, c[0x0][0x648] ;  /* 0x0001920000047ab9 */ /* 0x000fe20000000800 */
[----:B------:R-:W-:Y:S01]  /*44a0*/  LOP3.LUT R2, R22, UR16, RZ, 0xc0, !PT ;  /* 0x0000001016027c12 */ /* 0x000fe2000f8ec0ff */
[----:B------:R-:W-:Y:S01]  /*44b0*/  ULDC UR5, c[0x0][0x610] ;  /* 0x0001840000057ab9 */ /* 0x000fe20000000800 */
[----:B------:R-:W-:Y:S01]  /*44c0*/  SHF.R.U64 R3, R4, UR4, R3 ;  /* 0x0000000404037c19 */ /* 0x000fe20008001203 */
[----:B------:R-:W-:Y:S01]  /*44d0*/  ULDC UR4, c[0x0][0x638] ;  /* 0x00018e0000047ab9 */ /* 0x000fe20000000800 */
[----:B------:R-:W-:-:S03]  /*44e0*/  LOP3.LUT R21, R21, UR15, RZ, 0xc0, !PT ;  /* 0x0000000f15157c12 */ /* 0x000fc6000f8ec0ff */
[----:B------:R-:W-:Y:S02]  /*44f0*/  IMAD.MOV R5, RZ, RZ, -R3 ;  /* 0x000000ffff057224 */ /* 0x000fe400078e0a03 */
[----:B------:R-:W-:Y:S02]  /*4500*/  IMAD R2, R3, UR17, R2 ;  /* 0x0000001103027c24 */ /* 0x000fe4000f8e0202 */
[----:B------:R-:W-:Y:S01]  /*4510*/  IMAD R20, R5, UR4, R20 ;  /* 0x0000000405147c24 */ /* 0x000fe2000f8e0214 */
[----:B------:R-:W-:Y:S01]  /*4520*/  ULDC UR4, c[0x0][0x600] ;  /* 0x0001800000047ab9 */ /* 0x000fe20000000800 */
[----:B------:R-:W-:Y:S02]  /*4530*/  IMAD R15, R2, UR5, R15 ;  /* 0x00000005020f7c24 */ /* 0x000fe4000f8e020f */
[----:B------:R-:W-:Y:S02]  /*4540*/  IMAD R4, R20, UR4, R21 ;  /* 0x0000000414047c24 */ /* 0x000fe4000f8e0215 */
[----:B------:R-:W-:-:S02]  /*4550*/  IMAD.MOV.U32 R2, RZ, RZ, 0x1 ;  /* 0x00000001ff027424 */ /* 0x000fc400078e00ff */
[----:B------:R-:W-:Y:S01]  /*4560*/  IMAD.MOV.U32 R3, RZ, RZ, R14 ;  /* 0x000000ffff037224 */ /* 0x000fe200078e000e */
[----:B------:R-:W-:Y:S02]  /*4570*/  SEL R20, R4, R15, !P2 ;  /* 0x0000000f04147207 */ /* 0x000fe40005000000 */
[----:B------:R-:W-:-:S07]  /*4580*/  SEL R21, R15, R4, !P2 ;  /* 0x000000040f157207 */ /* 0x000fce0005000000 */
.L_x_67:
[----:B------:R-:W-:Y:S05]  /*4590*/  BSYNC B1 ;  /* 0x0000000000017941 */ /* 0x000fea0003800000 */
.L_x_66:
[----:B------:R-:W-:-:S13]  /*45a0*/  LOP3.LUT P0, RZ, R2, 0xff, RZ, 0xc0, !PT ;  /* 0x000000ff02ff7812 */ /* 0x000fda000780c0ff */
[----:B------:R-:W-:Y:S05]  /*45b0*/  @P0 BRA `(.L_x_70) ;  /* 0xfffffff400300947 */ /* 0x000fea000383ffff */
[----:B------:R-:W-:Y:S05]  /*45c0*/  BSYNC B0 ;  /* 0x0000000000007941 */ /* 0x000fea0003800000 */
.L_x_59:
[----:B------:R-:W-:-:S03]  /*45d0*/  UMOV UR4, 0xffffffff ;  /* 0xffffffff00047882 */ /* 0x000fc60000000000 */
[----:B------:R-:W-:Y:S05]  /*45e0*/  BRA.DIV UR4, `(.L_x_71) ;  /* 0x0000001204547947 */ /* 0x000fea000b800000 */
[----:B------:R-:W-:-:S13]  /*45f0*/  ELECT P6, URZ, PT ;  /* 0x00000000003f782f */ /* 0x000fda00038c0000 */
.L_x_108:
[----:B------:R-:W-:Y:S04]  /*4600*/  BSSY B0, `(.L_x_72) ;  /* 0x00000fa000007945 */ /* 0x000fe80003800000 */
[----:B------:R-:W-:Y:S05]  /*4610*/  @!P6 BRA `(.L_x_73) ;  /* 0x0000000c00e0e947 */ /* 0x000fea0003800000 */
[----:B------:R-:W-:-:S04]  /*4620*/  LOP3.LUT R16, R16, 0x2, RZ, 0xfc, !PT ;  /* 0x0000000210107812 */ /* 0x000fc800078efcff */
[----:B------:R-:W-:-:S13]  /*4630*/  ISETP.NE.AND P0, PT, R16, 0x3, PT ;  /* 0x000000031000780c */ /* 0x000fda0003f05270 */
[----:B------:R-:W-:Y:S05]  /*4640*/  @!P0 BRA `(.L_x_74) ;  /* 0x0000000000048947 */ /* 0x000fea0003800000 */
[----:B------:R-:W-:Y:S01]  /*4650*/  BPT.TRAP 0x1 ;  /* 0x000000040000795c */ /* 0x000fe20000300000 */
.L_x_74:
[----:B------:R-:W0:Y:S01]  /*4660*/  S2R R3, SR_CgaCtaId ;  /* 0x0000000000037919 */ /* 0x000e220000008800 */
[----:B------:R-:W-:Y:S02]  /*4670*/  MOV R0, 0x400 ;  /* 0x0000040000007802 */ /* 0x000fe40000000f00 */
[----:B------:R-:W-:Y:S02]  /*4680*/  SHF.L.U32 R2, R6, 0x1f, RZ ;  /* 0x0000001f06027819 */ /* 0x000fe400000006ff */
[----:B0-----:R-:W-:-:S05]  /*4690*/  LEA R0, R3, R0, 0x18 ;  /* 0x0000000003007211 */ /* 0x001fca00078ec0ff */
[----:B------:R-:W-:-:S04]  /*46a0*/  VIADD R0, R0, 0xd8 ;  /* 0x000000d800007836 */ /* 0x000fc80000000000 */
[C---:B------:R-:W-:Y:S02]  /*46b0*/  IMAD R5, R7.reuse, 0x8, R0 ;  /* 0x0000000807057824 */ /* 0x040fe400078e0200 */
[----:B------:R-:W-:Y:S02]  /*46c0*/  VIADD R7, R7, 0x1 ;  /* 0x0000000107077836 */ /* 0x000fe40000000000 */
[----:B------:R-:W0:Y:S03]  /*46d0*/  SYNCS.PHASECHK.TRANS64.TRYWAIT P0, [R5+URZ], R2 ;  /* 0x00000002050075a7 */ /* 0x000e26000800017f */
[----:B------:R-:W-:-:S04]  /*46e0*/  ISETP.NE.AND P1, PT, R7, 0x1b, PT ;  /* 0x0000001b0700780c */ /* 0x000fc80003f25270 */
[----:B------:R-:W-:Y:S02]  /*46f0*/  SEL R3, RZ, 0x1, P1 ;  /* 0x00000001ff037807 */ /* 0x000fe40000800000 */
[----:B------:R-:W-:Y:S02]  /*4700*/  SEL R7, R7, RZ, P1 ;  /* 0x000000ff07077207 */ /* 0x000fe40000800000 */
[----:B------:R-:W-:-:S03]  /*4710*/  LOP3.LUT R6, R6, R3, RZ, 0x3c, !PT ;  /* 0x0000000306067212 */ /* 0x000fc600078e3cff */
[----:B------:R-:W-:Y:S01]  /*4720*/  IMAD R9, R7, 0x8, R0 ;  /* 0x0000000807097824 */ /* 0x000fe200078e0200 */
[----:B------:R-:W-:Y:S01]  /*4730*/  SHF.L.U32 R4, R6, 0x1f, RZ ;  /* 0x0000001f06047819 */ /* 0x000fe200000006ff */
[----:B0-----:R-:W-:Y:S06]  /*4740*/  @!P0 BRA `(.L_x_75) ;  /* 0x00000010001c8947 */ /* 0x001fec0003800000 */
.L_x_109:
[----:B------:R-:W1:Y:S01]  /*4750*/  SYNCS.PHASECHK.TRANS64.TRYWAIT P0, [R9+URZ], R4 ;  /* 0x00000004090075a7 */ /* 0x000e62000800017f */
[----:B0-----:R-:W-:-:S05]  /*4760*/  VIADD R2, R7, 0x1 ;  /* 0x0000000107027836 */ /* 0x001fca0000000000 */
[----:B------:R-:W-:-:S04]  /*4770*/  ISETP.NE.AND P1, PT, R2, 0x1b, PT ;  /* 0x0000001b0200780c */ /* 0x000fc80003f25270 */
[----:B------:R-:W-:Y:S02]  /*4780*/  SEL R3, RZ, 0x1, P1 ;  /* 0x00000001ff037807 */ /* 0x000fe40000800000 */
[----:B------:R-:W-:Y:S02]  /*4790*/  SEL R7, R2, RZ, P1 ;  /* 0x000000ff02077207 */ /* 0x000fe40000800000 */
[----:B------:R-:W-:-:S03]  /*47a0*/  LOP3.LUT R6, R6, R3, RZ, 0x3c, !PT ;  /* 0x0000000306067212 */ /* 0x000fc600078e3cff */
[----:B------:R-:W-:Y:S01]  /*47b0*/  IMAD R8, R7, 0x8, R0 ;  /* 0x0000000807087824 */ /* 0x000fe200078e0200 */
[----:B------:R-:W-:Y:S01]  /*47c0*/  SHF.L.U32 R5, R6, 0x1f, RZ ;  /* 0x0000001f06057819 */ /* 0x000fe200000006ff */
[----:B-1----:R-:W-:Y:S06]  /*47d0*/  @!P0 BRA `(.L_x_76) ;  /* 0x00000010000c8947 */ /* 0x002fec0003800000 */
.L_x_110:
[----:B------:R-:W1:Y:S01]  /*47e0*/  SYNCS.PHASECHK.TRANS64.TRYWAIT P0, [R8+URZ], R5 ;  /* 0x00000005080075a7 */ /* 0x000e62000800017f */
[----:B------:R-:W-:-:S05]  /*47f0*/  VIADD R2, R7, 0x1 ;  /* 0x0000000107027836 */ /* 0x000fca0000000000 */
[----:B------:R-:W-:-:S04]  /*4800*/  ISETP.NE.AND P1, PT, R2, 0x1b, PT ;  /* 0x0000001b0200780c */ /* 0x000fc80003f25270 */
[----:B------:R-:W-:Y:S02]  /*4810*/  SEL R3, RZ, 0x1, P1 ;  /* 0x00000001ff037807 */ /* 0x000fe40000800000 */
[----:B------:R-:W-:Y:S02]  /*4820*/  SEL R7, R2, RZ, P1 ;  /* 0x000000ff02077207 */ /* 0x000fe40000800000 */
[----:B------:R-:W-:-:S03]  /*4830*/  LOP3.LUT R6, R6, R3, RZ, 0x3c, !PT ;  /* 0x0000000306067212 */ /* 0x000fc600078e3cff */
[----:B0-----:R-:W-:Y:S01]  /*4840*/  IMAD R9, R7, 0x8, R0 ;  /* 0x0000000807097824 */ /* 0x001fe200078e0200 */
[----:B------:R-:W-:Y:S01]  /*4850*/  SHF.L.U32 R4, R6, 0x1f, RZ ;  /* 0x0000001f06047819 */ /* 0x000fe200000006ff */
[----:B-1----:R-:W-:Y:S06]  /*4860*/  @!P0 BRA `(.L_x_77) ;  /* 0x0000000c00fc8947 */ /* 0x002fec0003800000 */
.L_x_111:
        /* <DEDUP_REMOVED lines=9> */
.L_x_112:
        /* <DEDUP_REMOVED lines=9> */
.L_x_113:
        /* <DEDUP_REMOVED lines=9> */
.L_x_114:
        /* <DEDUP_REMOVED lines=9> */
.L_x_115:
        /* <DEDUP_REMOVED lines=9> */
.L_x_116:
        /* <DEDUP_REMOVED lines=9> */
.L_x_117:
        /* <DEDUP_REMOVED lines=9> */
.L_x_118:
        /* <DEDUP_REMOVED lines=9> */
.L_x_119:
        /* <DEDUP_REMOVED lines=9> */
.L_x_120:
        /* <DEDUP_REMOVED lines=9> */
.L_x_121:
        /* <DEDUP_REMOVED lines=9> */
.L_x_122:
        /* <DEDUP_REMOVED lines=9> */
.L_x_123:
        /* <DEDUP_REMOVED lines=9> */
.L_x_124:
        /* <DEDUP_REMOVED lines=9> */
.L_x_125:
        /* <DEDUP_REMOVED lines=9> */
.L_x_126:
        /* <DEDUP_REMOVED lines=9> */
.L_x_127:
        /* <DEDUP_REMOVED lines=9> */
.L_x_128:
        /* <DEDUP_REMOVED lines=9> */
.L_x_129:
        /* <DEDUP_REMOVED lines=9> */
.L_x_130:
        /* <DEDUP_REMOVED lines=9> */
.L_x_131:
        /* <DEDUP_REMOVED lines=9> */
.L_x_132:
[----:B------:R-:W1:Y:S01]  /*5440*/  SYNCS.PHASECHK.TRANS64.TRYWAIT P0, [R8+URZ], R5 ;  /* 0x00000005080075a7 */ /* 0x000e62000800017f */
[----:B------:R-:W-:-:S05]  /*5450*/  VIADD R2, R7, 0x1 ;  /* 0x0000000107027836 */ /* 0x000fca0000000000 */
[----:B------:R-:W-:-:S04]  /*5460*/  ISETP.NE.AND P1, PT, R2, 0x1b, PT ;  /* 0x0000001b0200780c */ /* 0x000fc80003f25270 */
[----:B------:R-:W-:Y:S02]  /*5470*/  SEL R3, RZ, 0x1, P1 ;  /* 0x00000001ff037807 */ /* 0x000fe40000800000 */
[----:B------:R-:W-:Y:S02]  /*5480*/  SEL R7, R2, RZ, P1 ;  /* 0x000000ff02077207 */ /* 0x000fe40000800000 */
[----:B0-----:R-:W-:-:S03]  /*5490*/  LOP3.LUT R9, R6, R3, RZ, 0x3c, !PT ;  /* 0x0000000306097212 */ /* 0x001fc600078e3cff */
[----:B------:R-:W-:Y:S01]  /*54a0*/  IMAD R11, R7, 0x8, R0 ;  /* 0x00000008070b7824 */ /* 0x000fe200078e0200 */
[----:B------:R-:W-:Y:S01]  /*54b0*/  SHF.L.U32 R6, R9, 0x1f, RZ ;  /* 0x0000001f09067819 */ /* 0x000fe200000006ff */
[----:B-1----:R-:W-:Y:S06]  /*54c0*/  @!P0 BRA `(.L_x_99) ;  /* 0x00000008009c8947 */ /* 0x002fec0003800000 */
.L_x_133:
[----:B------:R-:W1:Y:S01]  /*54d0*/  SYNCS.PHASECHK.TRANS64.TRYWAIT P0, [R11+URZ], R6 ;  /* 0x000000060b0075a7 */ /* 0x000e62000800017f */
[----:B------:R-:W-:-:S05]  /*54e0*/  VIADD R2, R7, 0x1 ;  /* 0x0000000107027836 */ /* 0x000fca0000000000 */
[----:B------:R-:W-:-:S04]  /*54f0*/  ISETP.NE.AND P1, PT, R2, 0x1b, PT ;  /* 0x0000001b0200780c */ /* 0x000fc80003f25270 */
[----:B------:R-:W-:Y:S02]  /*5500*/  SEL R4, RZ, 0x1, P1 ;  /* 0x00000001ff047807 */ /* 0x000fe40000800000 */
[----:B------:R-:W-:Y:S02]  /*5510*/  SEL R3, R2, RZ, P1 ;  /* 0x000000ff02037207 */ /* 0x000fe40000800000 */
[----:B------:R-:W-:Y:S01]  /*5520*/  LOP3.LUT R4, R9, R4, RZ, 0x3c, !PT ;  /* 0x0000000409047212 */ /* 0x000fe200078e3cff */
[----:B-1----:R-:W-:Y:S06]  /*5530*/  @!P0 BRA `(.L_x_100) ;  /* 0x0000000800948947 */ /* 0x002fec0003800000 */
.L_x_134:
[----:B------:R-:W-:Y:S01]  /*5540*/  IMAD R3, R3, 0x8, R0 ;  /* 0x0000000803037824 */ /* 0x000fe200078e0200 */
[----:B------:R-:W-:-:S07]  /*5550*/  SHF.L.U32 R0, R4, 0x1f, RZ ;  /* 0x0000001f04007819 */ /* 0x000fce00000006ff */
.L_x_101:
[----:B--2---:R2:W3:Y:S02]  /*5560*/  SYNCS.PHASECHK.TRANS64.TRYWAIT P0, [R3+URZ], R0 ;  /* 0x00000000030075a7 */ /* 0x0044e4000800017f */
[----:B---3--:R-:W-:Y:S05]  /*5570*/  @!P0 NANOSLEEP.SYNCS 0x989680 ;  /* 0x009896800000895d */ /* 0x008fea0003900000 */
[----:B------:R-:W3:Y:S02]  /*5580*/  @!P0 SYNCS.PHASECHK.TRANS64 P0, [R3+URZ], R0 ;  /* 0x00000000030085a7 */ /* 0x000ee4000800007f */
[----:B---3--:R-:W-:Y:S05]  /*5590*/  @!P0 BRA `(.L_x_101) ;  /* 0xfffffffc00f08947 */ /* 0x008fea000383ffff */
.L_x_73:
[----:B------:R-:W-:Y:S05]  /*55a0*/  BSYNC B0 ;  /* 0x0000000000007941 */ /* 0x000fea0003800000 */
.L_x_72:
[----:B------:R-:W-:Y:S05]  /*55b0*/  EXIT ;  /* 0x000000000000794d */ /* 0x000fea0003800000 */
.L_x_22:
[----:B-1----:R1:W2:Y:S02]  /*55c0*/  SYNCS.PHASECHK.TRANS64.TRYWAIT P1, [R3+URZ], R0 ;  /* 0x00000000030075a7 */ /* 0x0022a4000802017f */
[----:B--2---:R-:W-:Y:S05]  /*55d0*/  @!P1 NANOSLEEP.SYNCS 0x989680 ;  /* 0x009896800000995d */ /* 0x004fea0003900000 */
[----:B------:R-:W2:Y:S02]  /*55e0*/  @!P1 SYNCS.PHASECHK.TRANS64 P1, [R3+URZ], R0 ;  /* 0x00000000030095a7 */ /* 0x000ea4000802007f */
[----:B--2---:R-:W-:Y:S05]  /*55f0*/  @!P1 BRA `(.L_x_22) ;  /* 0xfffffffc00f09947 */ /* 0x004fea000383ffff */
[----:B------:R-:W-:Y:S05]  /*5600*/  BRA `(.L_x_21) ;  /* 0xffffffc400087947 */ /* 0x000fea000383ffff */
.L_x_27:
[----:B-1----:R-:W-:-:S04]  /*5610*/  IMAD.U32 R4, RZ, RZ, UR4 ;  /* 0x00000004ff047e24 */ /* 0x002fc8000f8e00ff */
[----:B------:R1:W2:Y:S03]  /*5620*/  SYNCS.PHASECHK.TRANS64.TRYWAIT P1, [R4+URZ], R3 ;  /* 0x00000003040075a7 */ /* 0x0002a6000802017f */
[----:B--2---:R-:W-:Y:S05]  /*5630*/  @!P1 NANOSLEEP.SYNCS 0x989680 ;  /* 0x009896800000995d */ /* 0x004fea0003900000 */
[----:B------:R-:W2:Y:S02]  /*5640*/  @!P1 SYNCS.PHASECHK.TRANS64 P1, [R4+URZ], R3 ;  /* 0x00000003040095a7 */ /* 0x000ea4000802007f */
[----:B--2---:R-:W-:Y:S05]  /*5650*/  @!P1 BRA `(.L_x_27) ;  /* 0xfffffffc00ec9947 */ /* 0x004fea000383ffff */
[----:B------:R-:W-:Y:S05]  /*5660*/  BRA `(.L_x_26) ;  /* 0xffffffc400907947 */ /* 0x000fea000383ffff */
.L_x_60:
[----:B------:R-:W-:Y:S01]  /*5670*/  BSSY B1, `(.L_x_102) ;  /* 0x0000006000017945 */ /* 0x000fe20003800000 */
[----:B------:R-:W-:-:S07]  /*5680*/  IMAD.MOV.U32 R15, RZ, RZ, -0x1 ;  /* 0xffffffffff0f7424 */ /* 0x000fce00078e00ff */
[----:B------:R-:W-:Y:S05]  /*5690*/  WARPSYNC.COLLECTIVE R15, `(.L_x_103) ;  /* 0x000000000f0c7348 */ /* 0x000fea0003c00000 */
[----:B------:R-:W-:Y:S02]  /*56a0*/  ELECT P6, UR62, PT ;  /* 0x00000000003e782f */ /* 0x000fe400038c0000 */
[----:B------:R-:W-:Y:S01]  /*56b0*/  MOV R14, UR62 ;  /* 0x0000003e000e7c02 */ /* 0x000fe20008000f00 */
[----:B------:R-:W-:Y:S10]  /*56c0*/  ENDCOLLECTIVE ;  /* 0x000000000000791b */ /* 0x000ff40003800000 */
.L_x_103:
[----:B------:R-:W-:Y:S05]  /*56d0*/  BSYNC B1 ;  /* 0x0000000000017941 */ /* 0x000fea0003800000 */
.L_x_102:
[----:B------:R-:W-:Y:S05]  /*56e0*/  BRA `(.L_x_104) ;  /* 0xffffffe000f07947 */ /* 0x000fea000383ffff */
.L_x_63:
[----:B-1----:R1:W2:Y:S02]  /*56f0*/  SYNCS.PHASECHK.TRANS64.TRYWAIT P0, [R23+URZ+0xd8], R14 ;  /* 0x0000d80e170075a7 */ /* 0x0022a4000800017f */
[----:B--2---:R-:W-:Y:S05]  /*5700*/  @!P0 NANOSLEEP.SYNCS 0x989680 ;  /* 0x009896800000895d */ /* 0x004fea0003900000 */
[----:B------:R-:W2:Y:S02]  /*5710*/  @!P0 SYNCS.PHASECHK.TRANS64 P0, [R23+URZ+0xd8], R14 ;  /* 0x0000d80e170085a7 */ /* 0x000ea4000800007f */
[----:B--2---:R-:W-:Y:S05]  /*5720*/  @!P0 BRA `(.L_x_63) ;  /* 0xfffffffc00f08947 */ /* 0x004fea000383ffff */
[----:B------:R-:W-:Y:S05]  /*5730*/  BRA `(.L_x_105) ;  /* 0xffffffe400287947 */ /* 0x000fea000383ffff */
.L_x_71:
[----:B------:R-:W-:Y:S01]  /*5740*/  BSSY B0, `(.L_x_106) ;  /* 0x0000006000007945 */ /* 0x000fe20003800000 */
[----:B------:R-:W-:-:S07]  /*5750*/  IMAD.MOV.U32 R15, RZ, RZ, -0x1 ;  /* 0xffffffffff0f7424 */ /* 0x000fce00078e00ff */
[----:B------:R-:W-:Y:S05]  /*5760*/  WARPSYNC.COLLECTIVE R15, `(.L_x_107) ;  /* 0x000000000f0c7348 */ /* 0x000fea0003c00000 */
[----:B------:R-:W-:Y:S02]  /*5770*/  ELECT P6, UR62, PT ;  /* 0x00000000003e782f */ /* 0x000fe400038c0000 */
[----:B------:R-:W-:Y:S01]  /*5780*/  MOV R14, UR62 ;  /* 0x0000003e000e7c02 */ /* 0x000fe20008000f00 */
[----:B------:R-:W-:Y:S10]  /*5790*/  ENDCOLLECTIVE ;  /* 0x000000000000791b */ /* 0x000ff40003800000 */
.L_x_107:
[----:B------:R-:W-:Y:S05]  /*57a0*/  BSYNC B0 ;  /* 0x0000000000007941 */ /* 0x000fea0003800000 */
.L_x_106:
[----:B------:R-:W-:Y:S05]  /*57b0*/  BRA `(.L_x_108) ;  /* 0xffffffec00907947 */ /* 0x000fea000383ffff */
.L_x_75:
[----:B0-----:R0:W1:Y:S02]  /*57c0*/  SYNCS.PHASECHK.TRANS64.TRYWAIT P0, [R5+URZ], R2 ;  /* 0x00000002050075a7 */ /* 0x001064000800017f */
[----:B-1----:R-:W-:Y:S05]  /*57d0*/  @!P0 NANOSLEEP.SYNCS 0x989680 ;  /* 0x009896800000895d */ /* 0x002fea0003900000 */
[----:B------:R-:W1:Y:S02]  /*57e0*/  @!P0 SYNCS.PHASECHK.TRANS64 P0, [R5+URZ], R2 ;  /* 0x00000002050085a7 */ /* 0x000e64000800007f */
[----:B-1----:R-:W-:Y:S05]  /*57f0*/  @!P0 BRA `(.L_x_75) ;  /* 0xfffffffc00f08947 */ /* 0x002fea000383ffff */
[----:B------:R-:W-:Y:S05]  /*5800*/  BRA `(.L_x_109) ;  /* 0xffffffec00d07947 */ /* 0x000fea000383ffff */
.L_x_76:
[----:B0-----:R0:W1:Y:S02]  /*5810*/  SYNCS.PHASECHK.TRANS64.TRYWAIT P0, [R9+URZ], R4 ;  /* 0x00000004090075a7 */ /* 0x001064000800017f */
[----:B-1----:R-:W-:Y:S05]  /*5820*/  @!P0 NANOSLEEP.SYNCS 0x989680 ;  /* 0x009896800000895d */ /* 0x002fea0003900000 */
[----:B------:R-:W1:Y:S02]  /*5830*/  @!P0 SYNCS.PHASECHK.TRANS64 P0, [R9+URZ], R4 ;  /* 0x00000004090085a7 */ /* 0x000e64000800007f */
[----:B-1----:R-:W-:Y:S05]  /*5840*/  @!P0 BRA `(.L_x_76) ;  /* 0xfffffffc00f08947 */ /* 0x002fea000383ffff */
[----:B------:R-:W-:Y:S05]  /*5850*/  BRA `(.L_x_110) ;  /* 0xffffffec00e07947 */ /* 0x000fea000383ffff */
.L_x_77:
[----:B0-----:R0:W1:Y:S02]  /*5860*/  SYNCS.PHASECHK.TRANS64.TRYWAIT P0, [R8+URZ], R5 ;  /* 0x00000005080075a7 */ /* 0x001064000800017f */
[----:B-1----:R-:W-:Y:S05]  /*5870*/  @!P0 NANOSLEEP.SYNCS 0x989680 ;  /* 0x009896800000895d */ /* 0x002fea0003900000 */
[----:B------:R-:W1:Y:S02]  /*5880*/  @!P0 SYNCS.PHASECHK.TRANS64 P0, [R8+URZ], R5 ;  /* 0x00000005080085a7 */ /* 0x000e64000800007f */
[----:B-1----:R-:W-:Y:S05]  /*5890*/  @!P0 BRA `(.L_x_77) ;  /* 0xfffffffc00f08947 */ /* 0x002fea000383ffff */
[----:B------:R-:W-:Y:S05]  /*58a0*/  BRA `(.L_x_111) ;  /* 0xffffffec00f07947 */ /* 0x000fea000383ffff */
.L_x_78:
[----:B0-----:R0:W1:Y:S02]  /*58b0*/  SYNCS.PHASECHK.TRANS64.TRYWAIT P0, [R9+URZ], R4 ;  /* 0x00000004090075a7 */ /* 0x001064000800017f */
[----:B-1----:R-:W-:Y:S05]  /*58c0*/  @!P0 NANOSLEEP.SYNCS 0x989680 ;  /* 0x009896800000895d */ /* 0x002fea0003900000 */
[----:B------:R-:W1:Y:S02]  /*58d0*/  @!P0 SYNCS.PHASECHK.TRANS64 P0, [R9+URZ], R4 ;  /* 0x00000004090085a7 */ /* 0x000e64000800007f */
[----:B-1----:R-:W-:Y:S05]  /*58e0*/  @!P0 BRA `(.L_x_78) ;  /* 0xfffffffc00f08947 */ /* 0x002fea000383ffff */
[----:B------:R-:W-:Y:S05]  /*58f0*/  BRA `(.L_x_112) ;  /* 0xfffffff000007947 */ /* 0x000fea000383ffff */
.L_x_79:
[----:B0-----:R0:W1:Y:S02]  /*5900*/  SYNCS.PHASECHK.TRANS64.TRYWAIT P0, [R8+URZ], R5 ;  /* 0x00000005080075a7 */ /* 0x001064000800017f */
[----:B-1----:R-:W-:Y:S05]  /*5910*/  @!P0 NANOSLEEP.SYNCS 0x989680 ;  /* 0x009896800000895d */ /* 0x002fea0003900000 */
[----:B------:R-:W1:Y:S02]  /*5920*/  @!P0 SYNCS.PHASECHK.TRANS64 P0, [R8+URZ], R5 ;  /* 0x00000005080085a7 */ /* 0x000e64000800007f */
[----:B-1----:R-:W-:Y:S05]  /*5930*/  @!P0 BRA `(.L_x_79) ;  /* 0xfffffffc00f08947 */ /* 0x002fea000383ffff */
[----:B------:R-:W-:Y:S05]  /*5940*/  BRA `(.L_x_113) ;  /* 0xfffffff000107947 */ /* 0x000fea000383ffff */
.L_x_80:
[----:B0-----:R0:W1:Y:S02]  /*5950*/  SYNCS.PHASECHK.TRANS64.TRYWAIT P0, [R9+URZ], R4 ;  /* 0x00000004090075a7 */ /* 0x001064000800017f */
[----:B-1----:R-:W-:Y:S05]  /*5960*/  @!P0 NANOSLEEP.SYNCS 0x989680 ;  /* 0x009896800000895d */ /* 0x002fea0003900000 */
[----:B------:R-:W1:Y:S02]  /*5970*/  @!P0 SYNCS.PHASECHK.TRANS64 P0, [R9+URZ], R4 ;  /* 0x00000004090085a7 */ /* 0x000e64000800007f */
[----:B-1----:R-:W-:Y:S05]  /*5980*/  @!P0 BRA `(.L_x_80) ;  /* 0xfffffffc00f08947 */ /* 0x002fea000383ffff */
[----:B------:R-:W-:Y:S05]  /*5990*/  BRA `(.L_x_114) ;  /* 0xfffffff000207947 */ /* 0x000fea000383ffff */
.L_x_81:
[----:B0-----:R0:W1:Y:S02]  /*59a0*/  SYNCS.PHASECHK.TRANS64.TRYWAIT P0, [R8+URZ], R5 ;  /* 0x00000005080075a7 */ /* 0x001064000800017f */
[----:B-1----:R-:W-:Y:S05]  /*59b0*/  @!P0 NANOSLEEP.SYNCS 0x989680 ;  /* 0x009896800000895d */ /* 0x002fea0003900000 */
[----:B------:R-:W1:Y:S02]  /*59c0*/  @!P0 SYNCS.PHASECHK.TRANS64 P0, [R8+URZ], R5 ;  /* 0x00000005080085a7 */ /* 0x000e64000800007f */
[----:B-1----:R-:W-:Y:S05]  /*59d0*/  @!P0 BRA `(.L_x_81) ;  /* 0xfffffffc00f08947 */ /* 0x002fea000383ffff */
[----:B------:R-:W-:Y:S05]  /*59e0*/  BRA `(.L_x_115) ;  /* 0xfffffff000307947 */ /* 0x000fea000383ffff */
.L_x_82:
[----:B0-----:R0:W1:Y:S02]  /*59f0*/  SYNCS.PHASECHK.TRANS64.TRYWAIT P0, [R9+URZ], R4 ;  /* 0x00000004090075a7 */ /* 0x001064000800017f */
[----:B-1----:R-:W-:Y:S05]  /*5a00*/  @!P0 NANOSLEEP.SYNCS 0x989680 ;  /* 0x009896800000895d */ /* 0x002fea0003900000 */
[----:B------:R-:W1:Y:S02]  /*5a10*/  @!P0 SYNCS.PHASECHK.TRANS64 P0, [R9+URZ], R4 ;  /* 0x00000004090085a7 */ /* 0x000e64000800007f */
[----:B-1----:R-:W-:Y:S05]  /*5a20*/  @!P0 BRA `(.L_x_82) ;  /* 0xfffffffc00f08947 */ /* 0x002fea000383ffff */
[----:B------:R-:W-:Y:S05]  /*5a30*/  BRA `(.L_x_116) ;  /* 0xfffffff000407947 */ /* 0x000fea000383ffff */
.L_x_83:
[----:B0-----:R0:W1:Y:S02]  /*5a40*/  SYNCS.PHASECHK.TRANS64.TRYWAIT P0, [R8+URZ], R5 ;  /* 0x00000005080075a7 */ /* 0x001064000800017f */
[----:B-1----:R-:W-:Y:S05]  /*5a50*/  @!P0 NANOSLEEP.SYNCS 0x989680 ;  /* 0x009896800000895d */ /* 0x002fea0003900000 */
[----:B------:R-:W1:Y:S02]  /*5a60*/  @!P0 SYNCS.PHASECHK.TRANS64 P0, [R8+URZ], R5 ;  /* 0x00000005080085a7 */ /* 0x000e64000800007f */
[----:B-1----:R-:W-:Y:S05]  /*5a70*/  @!P0 BRA `(.L_x_83) ;  /* 0xfffffffc00f08947 */ /* 0x002fea000383ffff */
[----:B------:R-:W-:Y:S05]  /*5a80*/  BRA `(.L_x_117) ;  /* 0xfffffff000507947 */ /* 0x000fea000383ffff */
.L_x_84:
[----:B0-----:R0:W1:Y:S02]  /*5a90*/  SYNCS.PHASECHK.TRANS64.TRYWAIT P0, [R9+URZ], R4 ;  /* 0x00000004090075a7 */ /* 0x001064000800017f */
[----:B-1----:R-:W-:Y:S05]  /*5aa0*/  @!P0 NANOSLEEP.SYNCS 0x989680 ;  /* 0x009896800000895d */ /* 0x002fea0003900000 */
[----:B------:R-:W1:Y:S02]  /*5ab0*/  @!P0 SYNCS.PHASECHK.TRANS64 P0, [R9+URZ], R4 ;  /* 0x00000004090085a7 */ /* 0x000e64000800007f */
[----:B-1----:R-:W-:Y:S05]  /*5ac0*/  @!P0 BRA `(.L_x_84) ;  /* 0xfffffffc00f08947 */ /* 0x002fea000383ffff */
[----:B------:R-:W-:Y:S05]  /*5ad0*/  BRA `(.L_x_118) ;  /* 0xfffffff000607947 */ /* 0x000fea000383ffff */
.L_x_85:
[----:B0-----:R0:W1:Y:S02]  /*5ae0*/  SYNCS.PHASECHK.TRANS64.TRYWAIT P0, [R8+URZ], R5 ;  /* 0x00000005080075a7 */ /* 0x001064000800017f */
[----:B-1----:R-:W-:Y:S05]  /*5af0*/  @!P0 NANOSLEEP.SYNCS 0x989680 ;  /* 0x009896800000895d */ /* 0x002fea0003900000 */
[----:B------:R-:W1:Y:S02]  /*5b00*/  @!P0 SYNCS.PHASECHK.TRANS64 P0, [R8+URZ], R5 ;  /* 0x00000005080085a7 */ /* 0x000e64000800007f */
[----:B-1----:R-:W-:Y:S05]  /*5b10*/  @!P0 BRA `(.L_x_85) ;  /* 0xfffffffc00f08947 */ /* 0x002fea000383ffff */
[----:B------:R-:W-:Y:S05]  /*5b20*/  BRA `(.L_x_119) ;  /* 0xfffffff000707947 */ /* 0x000fea000383ffff */
.L_x_86:
[----:B0-----:R0:W1:Y:S02]  /*5b30*/  SYNCS.PHASECHK.TRANS64.TRYWAIT P0, [R9+URZ], R4 ;  /* 0x00000004090075a7 */ /* 0x001064000800017f */
[----:B-1----:R-:W-:Y:S05]  /*5b40*/  @!P0 NANOSLEEP.SYNCS 0x989680 ;  /* 0x009896800000895d */ /* 0x002fea0003900000 */
[----:B------:R-:W1:Y:S02]  /*5b50*/  @!P0 SYNCS.PHASECHK.TRANS64 P0, [R9+URZ], R4 ;  /* 0x00000004090085a7 */ /* 0x000e64000800007f */
[----:B-1----:R-:W-:Y:S05]  /*5b60*/  @!P0 BRA `(.L_x_86) ;  /* 0xfffffffc00f08947 */ /* 0x002fea000383ffff */
[----:B------:R-:W-:Y:S05]  /*5b70*/  BRA `(.L_x_120) ;  /* 0xfffffff000807947 */ /* 0x000fea000383ffff */
.L_x_87:
[----:B0-----:R0:W1:Y:S02]  /*5b80*/  SYNCS.PHASECHK.TRANS64.TRYWAIT P0, [R8+URZ], R5 ;  /* 0x00000005080075a7 */ /* 0x001064000800017f */
[----:B-1----:R-:W-:Y:S05]  /*5b90*/  @!P0 NANOSLEEP.SYNCS 0x989680 ;  /* 0x009896800000895d */ /* 0x002fea0003900000 */
[----:B------:R-:W1:Y:S02]  /*5ba0*/  @!P0 SYNCS.PHASECHK.TRANS64 P0, [R8+URZ], R5 ;  /* 0x00000005080085a7 */ /* 0x000e64000800007f */
[----:B-1----:R-:W-:Y:S05]  /*5bb0*/  @!P0 BRA `(.L_x_87) ;  /* 0xfffffffc00f08947 */ /* 0x002fea000383ffff */
[----:B------:R-:W-:Y:S05]  /*5bc0*/  BRA `(.L_x_121) ;  /* 0xfffffff000907947 */ /* 0x000fea000383ffff */
.L_x_88:
[----:B0-----:R0:W1:Y:S02]  /*5bd0*/  SYNCS.PHASECHK.TRANS64.TRYWAIT P0, [R9+URZ], R4 ;  /* 0x00000004090075a7 */ /* 0x001064000800017f */
[----:B-1----:R-:W-:Y:S05]  /*5be0*/  @!P0 NANOSLEEP.SYNCS 0x989680 ;  /* 0x009896800000895d */ /* 0x002fea0003900000 */
[----:B------:R-:W1:Y:S02]  /*5bf0*/  @!P0 SYNCS.PHASECHK.TRANS64 P0, [R9+URZ], R4 ;  /* 0x00000004090085a7 */ /* 0x000e64000800007f */
[----:B-1----:R-:W-:Y:S05]  /*5c00*/  @!P0 BRA `(.L_x_88) ;  /* 0xfffffffc00f08947 */ /* 0x002fea000383ffff */
[----:B------:R-:W-:Y:S05]  /*5c10*/  BRA `(.L_x_122) ;  /* 0xfffffff000a07947 */ /* 0x000fea000383ffff */
.L_x_89:
[----:B0-----:R0:W1:Y:S02]  /*5c20*/  SYNCS.PHASECHK.TRANS64.TRYWAIT P0, [R8+URZ], R5 ;  /* 0x00000005080075a7 */ /* 0x001064000800017f */
[----:B-1----:R-:W-:Y:S05]  /*5c30*/  @!P0 NANOSLEEP.SYNCS 0x989680 ;  /* 0x009896800000895d */ /* 0x002fea0003900000 */
[----:B------:R-:W1:Y:S02]  /*5c40*/  @!P0 SYNCS.PHASECHK.TRANS64 P0, [R8+URZ], R5 ;  /* 0x00000005080085a7 */ /* 0x000e64000800007f */
[----:B-1----:R-:W-:Y:S05]  /*5c50*/  @!P0 BRA `(.L_x_89) ;  /* 0xfffffffc00f08947 */ /* 0x002fea000383ffff */
[----:B------:R-:W-:Y:S05]  /*5c60*/  BRA `(.L_x_123) ;  /* 0xfffffff000b07947 */ /* 0x000fea000383ffff */
.L_x_90:
[----:B0-----:R0:W1:Y:S02]  /*5c70*/  SYNCS.PHASECHK.TRANS64.TRYWAIT P0, [R9+URZ], R4 ;  /* 0x00000004090075a7 */ /* 0x001064000800017f */
[----:B-1----:R-:W-:Y:S05]  /*5c80*/  @!P0 NANOSLEEP.SYNCS 0x989680 ;  /* 0x009896800000895d */ /* 0x002fea0003900000 */
[----:B------:R-:W1:Y:S02]  /*5c90*/  @!P0 SYNCS.PHASECHK.TRANS64 P0, [R9+URZ], R4 ;  /* 0x00000004090085a7 */ /* 0x000e64000800007f */
[----:B-1----:R-:W-:Y:S05]  /*5ca0*/  @!P0 BRA `(.L_x_90) ;  /* 0xfffffffc00f08947 */ /* 0x002fea000383ffff */
[----:B------:R-:W-:Y:S05]  /*5cb0*/  BRA `(.L_x_124) ;  /* 0xfffffff000c07947 */ /* 0x000fea000383ffff */
.L_x_91:
[----:B0-----:R0:W1:Y:S02]  /*5cc0*/  SYNCS.PHASECHK.TRANS64.TRYWAIT P0, [R8+URZ], R5 ;  /* 0x00000005080075a7 */ /* 0x001064000800017f */
[----:B-1----:R-:W-:Y:S05]  /*5cd0*/  @!P0 NANOSLEEP.SYNCS 0x989680 ;  /* 0x009896800000895d */ /* 0x002fea0003900000 */
[----:B------:R-:W1:Y:S02]  /*5ce0*/  @!P0 SYNCS.PHASECHK.TRANS64 P0, [R8+URZ], R5 ;  /* 0x00000005080085a7 */ /* 0x000e64000800007f */
[----:B-1----:R-:W-:Y:S05]  /*5cf0*/  @!P0 BRA `(.L_x_91) ;  /* 0xfffffffc00f08947 */ /* 0x002fea000383ffff */
[----:B------:R-:W-:Y:S05]  /*5d00*/  BRA `(.L_x_125) ;  /* 0xfffffff000d07947 */ /* 0x000fea000383ffff */
.L_x_92:
[----:B0-----:R0:W1:Y:S02]  /*5d10*/  SYNCS.PHASECHK.TRANS64.TRYWAIT P0, [R9+URZ], R4 ;  /* 0x00000004090075a7 */ /* 0x001064000800017f */
[----:B-1----:R-:W-:Y:S05]  /*5d20*/  @!P0 NANOSLEEP.SYNCS 0x989680 ;  /* 0x009896800000895d */ /* 0x002fea0003900000 */
[----:B------:R-:W1:Y:S02]  /*5d30*/  @!P0 SYNCS.PHASECHK.TRANS64 P0, [R9+URZ], R4 ;  /* 0x00000004090085a7 */ /* 0x000e64000800007f */
[----:B-1----:R-:W-:Y:S05]  /*5d40*/  @!P0 BRA `(.L_x_92) ;  /* 0xfffffffc00f08947 */ /* 0x002fea000383ffff */
[----:B------:R-:W-:Y:S05]  /*5d50*/  BRA `(.L_x_126) ;  /* 0xfffffff000e07947 */ /* 0x000fea000383ffff */
.L_x_93:
[----:B0-----:R0:W1:Y:S02]  /*5d60*/  SYNCS.PHASECHK.TRANS64.TRYWAIT P0, [R8+URZ], R5 ;  /* 0x00000005080075a7 */ /* 0x001064000800017f */
[----:B-1----:R-:W-:Y:S05]  /*5d70*/  @!P0 NANOSLEEP.SYNCS 0x989680 ;  /* 0x009896800000895d */ /* 0x002fea0003900000 */
[----:B------:R-:W1:Y:S02]  /*5d80*/  @!P0 SYNCS.PHASECHK.TRANS64 P0, [R8+URZ], R5 ;  /* 0x00000005080085a7 */ /* 0x000e64000800007f */
[----:B-1----:R-:W-:Y:S05]  /*5d90*/  @!P0 BRA `(.L_x_93) ;  /* 0xfffffffc00f08947 */ /* 0x002fea000383ffff */
[----:B------:R-:W-:Y:S05]  /*5da0*/  BRA `(.L_x_127) ;  /* 0xfffffff000f07947 */ /* 0x000fea000383ffff */
.L_x_94:
[----:B0-----:R0:W1:Y:S02]  /*5db0*/  SYNCS.PHASECHK.TRANS64.TRYWAIT P0, [R9+URZ], R4 ;  /* 0x00000004090075a7 */ /* 0x001064000800017f */
[----:B-1----:R-:W-:Y:S05]  /*5dc0*/  @!P0 NANOSLEEP.SYNCS 0x989680 ;  /* 0x009896800000895d */ /* 0x002fea0003900000 */
[----:B------:R-:W1:Y:S02]  /*5dd0*/  @!P0 SYNCS.PHASECHK.TRANS64 P0, [R9+URZ], R4 ;  /* 0x00000004090085a7 */ /* 0x000e64000800007f */
[----:B-1----:R-:W-:Y:S05]  /*5de0*/  @!P0 BRA `(.L_x_94) ;  /* 0xfffffffc00f08947 */ /* 0x002fea000383ffff */
[----:B------:R-:W-:Y:S05]  /*5df0*/  BRA `(.L_x_128) ;  /* 0xfffffff400007947 */ /* 0x000fea000383ffff */
.L_x_95:
[----:B0-----:R0:W1:Y:S02]  /*5e00*/  SYNCS.PHASECHK.TRANS64.TRYWAIT P0, [R8+URZ], R5 ;  /* 0x00000005080075a7 */ /* 0x001064000800017f */
[----:B-1----:R-:W-:Y:S05]  /*5e10*/  @!P0 NANOSLEEP.SYNCS 0x989680 ;  /* 0x009896800000895d */ /* 0x002fea0003900000 */
[----:B------:R-:W1:Y:S02]  /*5e20*/  @!P0 SYNCS.PHASECHK.TRANS64 P0, [R8+URZ], R5 ;  /* 0x00000005080085a7 */ /* 0x000e64000800007f */
[----:B-1----:R-:W-:Y:S05]  /*5e30*/  @!P0 BRA `(.L_x_95) ;  /* 0xfffffffc00f08947 */ /* 0x002fea000383ffff */
[----:B------:R-:W-:Y:S05]  /*5e40*/  BRA `(.L_x_129) ;  /* 0xfffffff400107947 */ /* 0x000fea000383ffff */
.L_x_96:
[----:B0-----:R0:W1:Y:S02]  /*5e50*/  SYNCS.PHASECHK.TRANS64.TRYWAIT P0, [R9+URZ], R4 ;  /* 0x00000004090075a7 */ /* 0x001064000800017f */
[----:B-1----:R-:W-:Y:S05]  /*5e60*/  @!P0 NANOSLEEP.SYNCS 0x989680 ;  /* 0x009896800000895d */ /* 0x002fea0003900000 */
[----:B------:R-:W1:Y:S02]  /*5e70*/  @!P0 SYNCS.PHASECHK.TRANS64 P0, [R9+URZ], R4 ;  /* 0x00000004090085a7 */ /* 0x000e64000800007f */
[----:B-1----:R-:W-:Y:S05]  /*5e80*/  @!P0 BRA `(.L_x_96) ;  /* 0xfffffffc00f08947 */ /* 0x002fea000383ffff */
[----:B------:R-:W-:Y:S05]  /*5e90*/  BRA `(.L_x_130) ;  /* 0xfffffff400207947 */ /* 0x000fea000383ffff */
.L_x_97:
[----:B0-----:R0:W1:Y:S02]  /*5ea0*/  SYNCS.PHASECHK.TRANS64.TRYWAIT P0, [R8+URZ], R5 ;  /* 0x00000005080075a7 */ /* 0x001064000800017f */
[----:B-1----:R-:W-:Y:S05]  /*5eb0*/  @!P0 NANOSLEEP.SYNCS 0x989680 ;  /* 0x009896800000895d */ /* 0x002fea0003900000 */
[----:B------:R-:W1:Y:S02]  /*5ec0*/  @!P0 SYNCS.PHASECHK.TRANS64 P0, [R8+URZ], R5 ;  /* 0x00000005080085a7 */ /* 0x000e64000800007f */
[----:B-1----:R-:W-:Y:S05]  /*5ed0*/  @!P0 BRA `(.L_x_97) ;  /* 0xfffffffc00f08947 */ /* 0x002fea000383ffff */
[----:B------:R-:W-:Y:S05]  /*5ee0*/  BRA `(.L_x_131) ;  /* 0xfffffff400307947 */ /* 0x000fea000383ffff */
.L_x_98:
[----:B0-----:R0:W1:Y:S02]  /*5ef0*/  SYNCS.PHASECHK.TRANS64.TRYWAIT P0, [R9+URZ], R4 ;  /* 0x00000004090075a7 */ /* 0x001064000800017f */
[----:B-1----:R-:W-:Y:S05]  /*5f00*/  @!P0 NANOSLEEP.SYNCS 0x989680 ;  /* 0x009896800000895d */ /* 0x002fea0003900000 */
[----:B------:R-:W1:Y:S02]  /*5f10*/  @!P0 SYNCS.PHASECHK.TRANS64 P0, [R9+URZ], R4 ;  /* 0x00000004090085a7 */ /* 0x000e64000800007f */
[----:B-1----:R-:W-:Y:S05]  /*5f20*/  @!P0 BRA `(.L_x_98) ;  /* 0xfffffffc00f08947 */ /* 0x002fea000383ffff */
[----:B------:R-:W-:Y:S05]  /*5f30*/  BRA `(.L_x_132) ;  /* 0xfffffff400407947 */ /* 0x000fea000383ffff */
.L_x_99:
[----:B0-----:R0:W1:Y:S02]  /*5f40*/  SYNCS.PHASECHK.TRANS64.TRYWAIT P0, [R8+URZ], R5 ;  /* 0x00000005080075a7 */ /* 0x001064000800017f */
[----:B-1----:R-:W-:Y:S05]  /*5f50*/  @!P0 NANOSLEEP.SYNCS 0x989680 ;  /* 0x009896800000895d */ /* 0x002fea0003900000 */
[----:B------:R-:W1:Y:S02]  /*5f60*/  @!P0 SYNCS.PHASECHK.TRANS64 P0, [R8+URZ], R5 ;  /* 0x00000005080085a7 */ /* 0x000e64000800007f */
[----:B-1----:R-:W-:Y:S05]  /*5f70*/  @!P0 BRA `(.L_x_99) ;  /* 0xfffffffc00f08947 */ /* 0x002fea000383ffff */
[----:B------:R-:W-:Y:S05]  /*5f80*/  BRA `(.L_x_133) ;  /* 0xfffffff400507947 */ /* 0x000fea000383ffff */
.L_x_100:
[----:B-1----:R1:W2:Y:S02]  /*5f90*/  SYNCS.PHASECHK.TRANS64.TRYWAIT P0, [R11+URZ], R6 ;  /* 0x000000060b0075a7 */ /* 0x0022a4000800017f */
[----:B--2---:R-:W-:Y:S05]  /*5fa0*/  @!P0 NANOSLEEP.SYNCS 0x989680 ;  /* 0x009896800000895d */ /* 0x004fea0003900000 */
[----:B------:R-:W2:Y:S02]  /*5fb0*/  @!P0 SYNCS.PHASECHK.TRANS64 P0, [R11+URZ], R6 ;  /* 0x000000060b0085a7 */ /* 0x000ea4000800007f */
[----:B--2---:R-:W-:Y:S05]  /*5fc0*/  @!P0 BRA `(.L_x_100) ;  /* 0xfffffffc00f08947 */ /* 0x004fea000383ffff */
[----:B------:R-:W-:Y:S05]  /*5fd0*/  BRA `(.L_x_134) ;  /* 0xfffffff400587947 */ /* 0x000fea000383ffff */
.L_x_135:
[----:B------:R-:W-:-:S00]  /*5fe0*/  BRA `(.L_x_135) ;  /* 0xfffffffc00fc7947 */ /* 0x000fc0000383ffff */
[----:B------:R-:W-:-:S00]  /*5ff0*/  NOP ;  /* 0x0000000000007918 */ /* 0x000fc00000000000 */
        /* <DEDUP_REMOVED lines=8> */
.L_x_136:


//--------------------- .nv.global.init           --------------------------
	.section	.nv.global.init,"aw",@progbits
.nv.global.init:
	.type		$str$22,@object
	.size		$str$22,($str$23 - $str$22)
$str$22:
        /*0000*/ 	.byte	0x6b, 0x5f, 0x74, 0x69, 0x6c, 0x65, 0x5f, 0x63, 0x6f, 0x75, 0x6e, 0x74, 0x20, 0x3e, 0x3d, 0x20
        /*0010*/ 	.byte	0x31, 0x00
	.type		$str$23,@object
	.size		$str$23,(__unnamed_1 - $str$23)
$str$23:
        /*0012*/ 	.byte	0x2f, 0x74, 0x6d, 0x70, 0x2f, 0x63, 0x75, 0x74, 0x6c, 0x61, 0x73, 0x73, 0x5f, 0x73, 0x77, 0x65
        /*0022*/ 	.byte	0x65, 0x70, 0x5f, 0x73, 0x72, 0x63, 0x2f, 0x69, 0x6e, 0x63, 0x6c, 0x75, 0x64, 0x65, 0x2f, 0x63
        /*0032*/ 	.byte	0x75, 0x74, 0x6c, 0x61, 0x73, 0x73, 0x2f, 0x67, 0x65, 0x6d, 0x6d, 0x2f, 0x63, 0x6f, 0x6c, 0x6c
        /*0042*/ 	.byte	0x65, 0x63, 0x74, 0x69, 0x76, 0x65, 0x2f, 0x73, 0x6d, 0x39, 0x30, 0x5f, 0x6d, 0x6d, 0x61, 0x5f
        /*0052*/ 	.byte	0x74, 0x6d, 0x61, 0x5f, 0x67, 0x6d, 0x6d, 0x61, 0x5f, 0x73, 0x73, 0x5f, 0x77, 0x61, 0x72, 0x70
        /*0062*/ 	.byte	0x73, 0x70, 0x65, 0x63, 0x69, 0x61, 0x6c, 0x69, 0x7a, 0x65, 0x64, 0x2e, 0x68, 0x70, 0x70, 0x00
	.type		__unnamed_1,@object
	.size		__unnamed_1,(.L_0 - __unnamed_1)
__unnamed_1:
        /*0072*/ 	.byte	0x76, 0x6f, 0x69, 0x64, 0x20, 0x63, 0x75, 0x74, 0x6c, 0x61, 0x73, 0x73, 0x3a, 0x3a, 0x67, 0x65
        /* <DEDUP_REMOVED lines=172> */
        /*0b42*/ 	.byte	0x74, 0x79, 0x5d, 0x00
.L_0:


//--------------------- .nv.shared._ZN7cutlass13device_kernelINS_4gemm6kernel13GemmUniversalIN4cute5tupleIJiiiiEEENS1_10collective13CollectiveMmaINS1_34MainloopSm90TmaGmmaWarpSpecializedILi27ENS5_IJNS4_1CILi2EEENSA_ILi1EEESC_EEENS1_35KernelTmaWarpSpecializedCooperativeEEENS5_IJNSA_ILi256EEENSA_ILi8EEENSA_ILi32EEEEEEaNS5_IJlSC_lEEEaSK_NS4_8TiledMMAINS4_8MMA_AtomIJNS4_4SM904GMMA25MMA_64x8x32_S32S8S8_SS_TNEEEENS4_6LayoutISD_NS5_IJSC_NSA_ILi0EEESS_EEEEENS5_IJNS4_10UnderscoreESV_SV_EEEEENS4_13SM90_TMA_LOADENS4_14ComposedLayoutINS4_7SwizzleILi1ELi4ELi3EEENS4_18smem_ptr_flag_bitsILi8EEENSR_INS5_IJSH_SI_EEENS5_IJSI_SC_EEEEEEEvNS4_8identityENS4_23SM90_TMA_LOAD_MULTICASTES17_vS18_EENS_8epilogue10collective6detail29Sm90TmaWarpSpecializedAdapterINS1C_15DefaultEpilogueIaSK_SK_NS1B_6thread17LinearCombinationIaLi1EiiLNS1G_9ScaleType4KindE0ELNS_15FloatRoundStyleE2EaEENS1_15EpilogueDefaultEEEEEvvEEEEvNT_6ParamsE --------------------------
	.section	.nv.shared._ZN7cutlass13device_kernelINS_4gemm6kernel13GemmUniversalIN4cute5tupleIJiiiiEEENS1_10collective13CollectiveMmaINS1_34MainloopSm90TmaGmmaWarpSpecializedILi27ENS5_IJNS4_1CILi2EEENSA_ILi1EEESC_EEENS1_35KernelTmaWarpSpecializedCooperativeEEENS5_IJNSA_ILi256EEENSA_ILi8EEENSA_ILi32EEEEEEaNS5_IJlSC_lEEEaSK_NS4_8TiledMMAINS4_8MMA_AtomIJNS4_4SM904GMMA25MMA_64x8x32_S32S8S8_SS_TNEEEENS4_6LayoutISD_NS5_IJSC_NSA_ILi0EEESS_EEEEENS5_IJNS4_10UnderscoreESV_SV_EEEEENS4_13SM90_TMA_LOADENS4_14ComposedLayoutINS4_7SwizzleILi1ELi4ELi3EEENS4_18smem_ptr_flag_bitsILi8EEENSR_INS5_IJSH_SI_EEENS5_IJSI_SC_EEEEEEEvNS4_8identityENS4_23SM90_TMA_LOAD_MULTICASTES17_vS18_EENS_8epilogue10collective6detail29Sm90TmaWarpSpecializedAdapterINS1C_15DefaultEpilogueIaSK_SK_NS1B_6thread17LinearCombinationIaLi1EiiLNS1G_9ScaleType4KindE0ELNS_15FloatRoundStyleE2EaEENS1_15EpilogueDefaultEEEEEvvEEEEvNT_6ParamsE,"aw",@nobits
	.sectionflags	@""
	.align	16
	.zero		1024


//--------------------- .nv.shared.reserved.0     --------------------------
	.section	.nv.shared.reserved.0,"aw",@nobits
	.weak		__nv_reservedSMEM_offset_0_alias
	.size		__nv_reservedSMEM_offset_0_alias, 0, 0
	.other		__nv_reservedSMEM_offset_0_alias,@"STO_CUDA_RESERVED_SHARED STV_DEFAULT"
__nv_reservedSMEM_offset_0_alias:
	.zero		0


//--------------------- .nv.global                --------------------------
	.section	.nv.global,"aw",@nobits
.nv.global:
	.type		_ZN40_INTERNAL_a2db4de1_4_k_cu_36d4429b_138104cute1_E,@object
	.size		_ZN40_INTERNAL_a2db4de1_4_k_cu_36d4429b_138104cute1_E,(_ZN40_INTERNAL_a2db4de1_4_k_cu_36d4429b_138104cuda3std3__45__cpo6cbeginE - _ZN40_INTERNAL_a2db4de1_4_k_cu_36d4429b_138104cute1_E)
_ZN40_INTERNAL_a2db4de1_4_k_cu_36d4429b_138104cute1_E:
	.zero		1
	.type		_ZN40_INTERNAL_a2db4de1_4_k_cu_36d4429b_138104cuda3std3__45__cpo6cbeginE,@object
	.size		_ZN40_INTERNAL_a2db4de1_4_k_cu_36d4429b_138104cuda3std3__45__cpo6cbeginE,(_ZN40_INTERNAL_a2db4de1_4_k_cu_36d4429b_138104cuda3std3__48in_placeE - _ZN40_INTERNAL_a2db4de1_4_k_cu_36d4429b_138104cuda3std3__45__cpo6cbeginE)
_ZN40_INTERNAL_a2db4de1_4_k_cu_36d4429b_138104cuda3std3__45__cpo6cbeginE:
	.zero		1
	.type		_ZN40_INTERNAL_a2db4de1_4_k_cu_36d4429b_138104cuda3std3__48in_placeE,@object
	.size		_ZN40_INTERNAL_a2db4de1_4_k_cu_36d4429b_138104cuda3std3__48in_placeE,(_ZN40_INTERNAL_a2db4de1_4_k_cu_36d4429b_138104cuda3std6ranges3__45__cpo9iter_moveE - _ZN40_INTERNAL_a2db4de1_4_k_cu_36d4429b_138104cuda3std3__48in_placeE)
_ZN40_INTERNAL_a2db4de1_4_k_cu_36d4429b_138104cuda3std3__48in_placeE:
	.zero		1
	.type		_ZN40_INTERNAL_a2db4de1_4_k_cu_36d4429b_138104cuda3std6ranges3__45__cpo9iter_moveE,@object
	.size		_ZN40_INTERNAL_a2db4de1_4_k_cu_36d4429b_138104cuda3std6ranges3__45__cpo9iter_moveE,(_ZN40_INTERNAL_a2db4de1_4_k_cu_36d4429b_138104cuda3std3__45__cpo5beginE - _ZN40_INTERNAL_a2db4de1_4_k_cu_36d4429b_138104cuda3std6ranges3__45__cpo9iter_moveE)
_ZN40_INTERNAL_a2db4de1_4_k_cu_36d4429b_138104cuda3std6ranges3__45__cpo9iter_moveE:
	.zero		1
	.type		_ZN40_INTERNAL_a2db4de1_4_k_cu_36d4429b_138104cuda3std3__45__cpo5beginE,@object
	.size		_ZN40_INTERNAL_a2db4de1_4_k_cu_36d4429b_138104cuda3std3__45__cpo5beginE,(_ZN40_INTERNAL_a2db4de1_4_k_cu_36d4429b_138104cuda3std3__442_GLOBAL__N__a2db4de1_4_k_cu_36d4429b_138106ignoreE - _ZN40_INTERNAL_a2db4de1_4_k_cu_36d4429b_138104cuda3std3__45__cpo5beginE)
_ZN40_INTERNAL_a2db4de1_4_k_cu_36d4429b_138104cuda3std3__45__cpo5beginE:
	.zero		1
	.type		_ZN40_INTERNAL_a2db4de1_4_k_cu_36d4429b_138104cuda3std3__442_GLOBAL__N__a2db4de1_4_k_cu_36d4429b_138106ignoreE,@object
	.size		_ZN40_INTERNAL_a2db4de1_4_k_cu_36d4429b_138104cuda3std3__442_GLOBAL__N__a2db4de1_4_k_cu_36d4429b_138106ignoreE,(_ZN40_INTERNAL_a2db4de1_4_k_cu_36d4429b_138104cute7productE - _ZN40_INTERNAL_a2db4de1_4_k_cu_36d4429b_138104cuda3std3__442_GLOBAL__N__a2db4de1_4_k_cu_36d4429b_138106ignoreE)
_ZN40_INTERNAL_a2db4de1_4_k_cu_36d4429b_138104cuda3std3__442_GLOBAL__N__a2db4de1_4_k_cu_36d4429b_138106ignoreE:
	.zero		1
	.type		_ZN40_INTERNAL_a2db4de1_4_k_cu_36d4429b_138104cute7productE,@object
	.size		_ZN40_INTERNAL_a2db4de1_4_k_cu_36d4429b_138104cute7productE,(_ZN40_INTERNAL_a2db4de1_4_k_cu_36d4429b_138104cuda3std3__45__cpo3endE - _ZN40_INTERNAL_a2db4de1_4_k_cu_36d4429b_138104cute7productE)
_ZN40_INTERNAL_a2db4de1_4_k_cu_36d4429b_138104cute7productE:
	.zero		1
	.type		_ZN40_INTERNAL_a2db4de1_4_k_cu_36d4429b_138104cuda3std3__45__cpo3endE,@object
	.size		_ZN40_INTERNAL_a2db4de1_4_k_cu_36d4429b_138104cuda3std3__45__cpo3endE,(_ZN40_INTERNAL_a2db4de1_4_k_cu_36d4429b_138104cuda3std3__419piecewise_constructE - _ZN40_INTERNAL_a2db4de1_4_k_cu_36d4429b_138104cuda3std3__45__cpo3endE)
_ZN40_INTERNAL_a2db4de1_4_k_cu_36d4429b_138104cuda3std3__45__cpo3endE:
	.zero		1
	.type		_ZN40_INTERNAL_a2db4de1_4_k_cu_36d4429b_138104cuda3std3__419piecewise_constructE,@object
	.size		_ZN40_INTERNAL_a2db4de1_4_k_cu_36d4429b_138104cuda3std3__419piecewise_constructE,(_ZN40_INTERNAL_a2db4de1_4_k_cu_36d4429b_138104cuda3std3__45__cpo4cendE - _ZN40_INTERNAL_a2db4de1_4_k_cu_36d4429b_138104cuda3std3__419piecewise_constructE)
_ZN40_INTERNAL_a2db4de1_4_k_cu_36d4429b_138104cuda3std3__419piecewise_constructE:
	.zero		1
	.type		_ZN40_INTERNAL_a2db4de1_4_k_cu_36d4429b_138104cuda3std3__45__cpo4cendE,@object
	.size		_ZN40_INTERNAL_a2db4de1_4_k_cu_36d4429b_138104cuda3std3__45__cpo4cendE,(_ZN40_INTERNAL_a2db4de1_4_k_cu_36d4429b_138104cuda3std6ranges3__45__cpo4swapE - _ZN40_INTERNAL_a2db4de1_4_k_cu_36d4429b_138104cuda3std3__45__cpo4cendE)
_ZN40_INTERNAL_a2db4de1_4_k_cu_36d4429b_138104cuda3std3__45__cpo4cendE:
	.zero		1
	.type		_ZN40_INTERNAL_a2db4de1_4_k_cu_36d4429b_138104cuda3std6ranges3__45__cpo4swapE,@object
	.size		_ZN40_INTERNAL_a2db4de1_4_k_cu_36d4429b_138104cuda3std6ranges3__45__cpo4swapE,(.L_8 - _ZN40_INTERNAL_a2db4de1_4_k_cu_36d4429b_138104cuda3std6ranges3__45__cpo4swapE)
_ZN40_INTERNAL_a2db4de1_4_k_cu_36d4429b_138104cuda3std6ranges3__45__cpo4swapE:
	.zero		1
.L_8:


//--------------------- .nv.constant0._ZN7cutlass13device_kernelINS_4gemm6kernel13GemmUniversalIN4cute5tupleIJiiiiEEENS1_10collective13CollectiveMmaINS1_34MainloopSm90TmaGmmaWarpSpecializedILi27ENS5_IJNS4_1CILi2EEENSA_ILi1EEESC_EEENS1_35KernelTmaWarpSpecializedCooperativeEEENS5_IJNSA_ILi256EEENSA_ILi8EEENSA_ILi32EEEEEEaNS5_IJlSC_lEEEaSK_NS4_8TiledMMAINS4_8MMA_AtomIJNS4_4SM904GMMA25MMA_64x8x32_S32S8S8_SS_TNEEEENS4_6LayoutISD_NS5_IJSC_NSA_ILi0EEESS_EEEEENS5_IJNS4_10UnderscoreESV_SV_EEEEENS4_13SM90_TMA_LOADENS4_14ComposedLayoutINS4_7SwizzleILi1ELi4ELi3EEENS4_18smem_ptr_flag_bitsILi8EEENSR_INS5_IJSH_SI_EEENS5_IJSI_SC_EEEEEEEvNS4_8identityENS4_23SM90_TMA_LOAD_MULTICASTES17_vS18_EENS_8epilogue10collective6detail29Sm90TmaWarpSpecializedAdapterINS1C_15DefaultEpilogueIaSK_SK_NS1B_6thread17LinearCombinationIaLi1EiiLNS1G_9ScaleType4KindE0ELNS_15FloatRoundStyleE2EaEENS1_15EpilogueDefaultEEEEEvvEEEEvNT_6ParamsE --------------------------
	.section	.nv.constant0._ZN7cutlass13device_kernelINS_4gemm6kernel13GemmUniversalIN4cute5tupleIJiiiiEEENS1_10collective13CollectiveMmaINS1_34MainloopSm90TmaGmmaWarpSpecializedILi27ENS5_IJNS4_1CILi2EEENSA_ILi1EEESC_EEENS1_35KernelTmaWarpSpecializedCooperativeEEENS5_IJNSA_ILi256EEENSA_ILi8EEENSA_ILi32EEEEEEaNS5_IJlSC_lEEEaSK_NS4_8TiledMMAINS4_8MMA_AtomIJNS4_4SM904GMMA25MMA_64x8x32_S32S8S8_SS_TNEEEENS4_6LayoutISD_NS5_IJSC_NSA_ILi0EEESS_EEEEENS5_IJNS4_10UnderscoreESV_SV_EEEEENS4_13SM90_TMA_LOADENS4_14ComposedLayoutINS4_7SwizzleILi1ELi4ELi3EEENS4_18smem_ptr_flag_bitsILi8EEENSR_INS5_IJSH_SI_EEENS5_IJSI_SC_EEEEEEEvNS4_8identityENS4_23SM90_TMA_LOAD_MULTICASTES17_vS18_EENS_8epilogue10collective6detail29Sm90TmaWarpSpecializedAdapterINS1C_15DefaultEpilogueIaSK_SK_NS1B_6thread17LinearCombinationIaLi1EiiLNS1G_9ScaleType4KindE0ELNS_15FloatRoundStyleE2EaEENS1_15EpilogueDefaultEEEEEvvEEEEvNT_6ParamsE,"a",@progbits
	.sectionflags	@""
	.align	4
.nv.constant0._ZN7cutlass13device_kernelINS_4gemm6kernel13GemmUniversalIN4cute5tupleIJiiiiEEENS1_10collective13CollectiveMmaINS1_34MainloopSm90TmaGmmaWarpSpecializedILi27ENS5_IJNS4_1CILi2EEENSA_ILi1EEESC_EEENS1_35KernelTmaWarpSpecializedCooperativeEEENS5_IJNSA_ILi256EEENSA_ILi8EEENSA_ILi32EEEEEEaNS5_IJlSC_lEEEaSK_NS4_8TiledMMAINS4_8MMA_AtomIJNS4_4SM904GMMA25MMA_64x8x32_S32S8S8_SS_TNEEEENS4_6LayoutISD_NS5_IJSC_NSA_ILi0EEESS_EEEEENS5_IJNS4_10UnderscoreESV_SV_EEEEENS4_13SM90_TMA_LOADENS4_14ComposedLayoutINS4_7SwizzleILi1ELi4ELi3EEENS4_18smem_ptr_flag_bitsILi8EEENSR_INS5_IJSH_SI_EEENS5_IJSI_SC_EEEEEEEvNS4_8identityENS4_23SM90_TMA_LOAD_MULTICASTES17_vS18_EENS_8epilogue10collective6detail29Sm90TmaWarpSpecializedAdapterINS1C_15DefaultEpilogueIaSK_SK_NS1B_6thread17LinearCombinationIaLi1EiiLNS1G_9ScaleType4KindE0ELNS_15FloatRoundStyleE2EaEENS1_15EpilogueDefaultEEEEEvvEEEEvNT_6ParamsE:
	.zero		1664


//--------------------- SYMBOLS --------------------------

	.type		.nv.reservedSmem.offset0,@object
	.size		.nv.reservedSmem.offset0,0x4
	.type		__assertfail,@function
